	.target	sm_90a

	.elftype	@"ET_EXEC"


//--------------------- .note.nv.tkinfo           --------------------------
	.section	.note.nv.tkinfo,"",@"SHT_NOTE"
	.sectionflags	@"SHF_NOTE_NV_TKINFO"
	.tkinfo
        /*0018*/ 	.word	0x00000002
        /*0030*/ 	.string	""
        /*0030*/ 	.string	"ptxas"
        /*0030*/ 	.string	"Cuda compilation tools, release 13.0, V13.0.88"
        /*0030*/ 	.string	"Build cuda_13.0.r13.0/compiler.36424714_0"
        /*0030*/ 	.string	"-arch sm_90a -m 64 "



//--------------------- .note.nv.cuinfo           --------------------------
	.section	.note.nv.cuinfo,"",@"SHT_NOTE"
	.sectionflags	@"SHF_NOTE_NV_CUINFO"
        /*0018*/ 	.short	0x0002
        /*001a*/ 	.short	0x005a
        /*001c*/ 	.short	0x0082
	.zero		2


//--------------------- .nv.info                  --------------------------
	.section	.nv.info,"",@"SHT_CUDA_INFO"
	.align	4


	//----- nvinfo : EIATTR_REGCOUNT
	.align		4
        /*0000*/ 	.byte	0x04, 0x2f
        /*0002*/ 	.short	(.L_15 - .L_14)
	.align		4
.L_14:
        /*0004*/ 	.word	index@(_ZN7cutlass13device_kernelINS_4gemm6kernel13GemmUniversalIN4cute5tupleIJiiiiEEENS1_10collective13CollectiveMmaINS1_34MainloopSm90TmaGmmaWarpSpecializedILi7ENS5_IJNS4_1CILi4EEESB_NSA_ILi1EEEEEENS1_35KernelTmaWarpSpecializedCooperativeEEENS5_IJNSA_ILi128EEESG_SG_EEEaNS5_IJlSC_lEEEaSI_NS4_8TiledMMAINS4_8MMA_AtomIJNS4_4SM904GMMA27MMA_64x128x32_S32S8S8_SS_TNEEEENS4_6LayoutINS5_IJNSA_ILi2EEESC_SC_EEENS5_IJSC_NSA_ILi0EEESS_EEEEENS5_IJNS4_10UnderscoreESV_SV_EEEEENS4_23SM90_TMA_LOAD_MULTICASTENS4_14ComposedLayoutINS4_7SwizzleILi3ELi4ELi3EEENS4_18smem_ptr_flag_bitsILi8EEENSP_INS5_IJNSA_ILi8EEESG_EEENS5_IJSG_SC_EEEEEEEvNS4_8identityESY_S18_vS19_EENS_8epilogue10collective6detail29Sm90TmaWarpSpecializedAdapterINS1C_15DefaultEpilogueIaSI_SI_NS1B_6thread17LinearCombinationIaLi1EiiLNS1G_9ScaleType4KindE0ELNS_15FloatRoundStyleE2EaEENS1_15EpilogueDefaultEEEEEvvEEEEvNT_6ParamsE)
        /*0008*/ 	.word	0x000000a8


	//----- nvinfo : EIATTR_FRAME_SIZE
	.align		4
.L_15:
        /*000c*/ 	.byte	0x04, 0x11
        /*000e*/ 	.short	(.L_17 - .L_16)
	.align		4
.L_16:
        /*0010*/ 	.word	index@(_ZN7cutlass13device_kernelINS_4gemm6kernel13GemmUniversalIN4cute5tupleIJiiiiEEENS1_10collective13CollectiveMmaINS1_34MainloopSm90TmaGmmaWarpSpecializedILi7ENS5_IJNS4_1CILi4EEESB_NSA_ILi1EEEEEENS1_35KernelTmaWarpSpecializedCooperativeEEENS5_IJNSA_ILi128EEESG_SG_EEEaNS5_IJlSC_lEEEaSI_NS4_8TiledMMAINS4_8MMA_AtomIJNS4_4SM904GMMA27MMA_64x128x32_S32S8S8_SS_TNEEEENS4_6LayoutINS5_IJNSA_ILi2EEESC_SC_EEENS5_IJSC_NSA_ILi0EEESS_EEEEENS5_IJNS4_10UnderscoreESV_SV_EEEEENS4_23SM90_TMA_LOAD_MULTICASTENS4_14ComposedLayoutINS4_7SwizzleILi3ELi4ELi3EEENS4_18smem_ptr_flag_bitsILi8EEENSP_INS5_IJNSA_ILi8EEESG_EEENS5_IJSG_SC_EEEEEEEvNS4_8identityESY_S18_vS19_EENS_8epilogue10collective6detail29Sm90TmaWarpSpecializedAdapterINS1C_15DefaultEpilogueIaSI_SI_NS1B_6thread17LinearCombinationIaLi1EiiLNS1G_9ScaleType4KindE0ELNS_15FloatRoundStyleE2EaEENS1_15EpilogueDefaultEEEEEvvEEEEvNT_6ParamsE)
        /*0014*/ 	.word	0x00000000


	//----- nvinfo : EIATTR_MIN_STACK_SIZE
	.align		4
.L_17:
        /*0018*/ 	.byte	0x04, 0x12
        /*001a*/ 	.short	(.L_19 - .L_18)
	.align		4
.L_18:
        /*001c*/ 	.word	index@(_ZN7cutlass13device_kernelINS_4gemm6kernel13GemmUniversalIN4cute5tupleIJiiiiEEENS1_10collective13CollectiveMmaINS1_34MainloopSm90TmaGmmaWarpSpecializedILi7ENS5_IJNS4_1CILi4EEESB_NSA_ILi1EEEEEENS1_35KernelTmaWarpSpecializedCooperativeEEENS5_IJNSA_ILi128EEESG_SG_EEEaNS5_IJlSC_lEEEaSI_NS4_8TiledMMAINS4_8MMA_AtomIJNS4_4SM904GMMA27MMA_64x128x32_S32S8S8_SS_TNEEEENS4_6LayoutINS5_IJNSA_ILi2EEESC_SC_EEENS5_IJSC_NSA_ILi0EEESS_EEEEENS5_IJNS4_10UnderscoreESV_SV_EEEEENS4_23SM90_TMA_LOAD_MULTICASTENS4_14ComposedLayoutINS4_7SwizzleILi3ELi4ELi3EEENS4_18smem_ptr_flag_bitsILi8EEENSP_INS5_IJNSA_ILi8EEESG_EEENS5_IJSG_SC_EEEEEEEvNS4_8identityESY_S18_vS19_EENS_8epilogue10collective6detail29Sm90TmaWarpSpecializedAdapterINS1C_15DefaultEpilogueIaSI_SI_NS1B_6thread17LinearCombinationIaLi1EiiLNS1G_9ScaleType4KindE0ELNS_15FloatRoundStyleE2EaEENS1_15EpilogueDefaultEEEEEvvEEEEvNT_6ParamsE)
        /*0020*/ 	.word	0x00000000
.L_19:


//--------------------- .nv.compat                --------------------------
	.section	.nv.compat,"",@"SHT_CUDA_COMPAT_INFO"
	.align	4
        /*0000*/ 	.byte	0x02, 0x09, 0x01, 0x00, 0x02, 0x02, 0x04, 0x00, 0x02, 0x05, 0x05, 0x00, 0x03, 0x07, 0x01, 0x01
        /*0010*/ 	.byte	0x02, 0x03, 0x01, 0x00, 0x02, 0x06, 0x01, 0x00, 0x04, 0x0b, 0x08, 0x00, 0x00, 0x00, 0x00, 0x00
        /*0020*/ 	.byte	0x00, 0x00, 0x00, 0x00


//--------------------- .nv.info._ZN7cutlass13device_kernelINS_4gemm6kernel13GemmUniversalIN4cute5tupleIJiiiiEEENS1_10collective13CollectiveMmaINS1_34MainloopSm90TmaGmmaWarpSpecializedILi7ENS5_IJNS4_1CILi4EEESB_NSA_ILi1EEEEEENS1_35KernelTmaWarpSpecializedCooperativeEEENS5_IJNSA_ILi128EEESG_SG_EEEaNS5_IJlSC_lEEEaSI_NS4_8TiledMMAINS4_8MMA_AtomIJNS4_4SM904GMMA27MMA_64x128x32_S32S8S8_SS_TNEEEENS4_6LayoutINS5_IJNSA_ILi2EEESC_SC_EEENS5_IJSC_NSA_ILi0EEESS_EEEEENS5_IJNS4_10UnderscoreESV_SV_EEEEENS4_23SM90_TMA_LOAD_MULTICASTENS4_14ComposedLayoutINS4_7SwizzleILi3ELi4ELi3EEENS4_18smem_ptr_flag_bitsILi8EEENSP_INS5_IJNSA_ILi8EEESG_EEENS5_IJSG_SC_EEEEEEEvNS4_8identityESY_S18_vS19_EENS_8epilogue10collective6detail29Sm90TmaWarpSpecializedAdapterINS1C_15DefaultEpilogueIaSI_SI_NS1B_6thread17LinearCombinationIaLi1EiiLNS1G_9ScaleType4KindE0ELNS_15FloatRoundStyleE2EaEENS1_15EpilogueDefaultEEEEEvvEEEEvNT_6ParamsE --------------------------
	.section	.nv.info._ZN7cutlass13device_kernelINS_4gemm6kernel13GemmUniversalIN4cute5tupleIJiiiiEEENS1_10collective13CollectiveMmaINS1_34MainloopSm90TmaGmmaWarpSpecializedILi7ENS5_IJNS4_1CILi4EEESB_NSA_ILi1EEEEEENS1_35KernelTmaWarpSpecializedCooperativeEEENS5_IJNSA_ILi128EEESG_SG_EEEaNS5_IJlSC_lEEEaSI_NS4_8TiledMMAINS4_8MMA_AtomIJNS4_4SM904GMMA27MMA_64x128x32_S32S8S8_SS_TNEEEENS4_6LayoutINS5_IJNSA_ILi2EEESC_SC_EEENS5_IJSC_NSA_ILi0EEESS_EEEEENS5_IJNS4_10UnderscoreESV_SV_EEEEENS4_23SM90_TMA_LOAD_MULTICASTENS4_14ComposedLayoutINS4_7SwizzleILi3ELi4ELi3EEENS4_18smem_ptr_flag_bitsILi8EEENSP_INS5_IJNSA_ILi8EEESG_EEENS5_IJSG_SC_EEEEEEEvNS4_8identityESY_S18_vS19_EENS_8epilogue10collective6detail29Sm90TmaWarpSpecializedAdapterINS1C_15DefaultEpilogueIaSI_SI_NS1B_6thread17LinearCombinationIaLi1EiiLNS1G_9ScaleType4KindE0ELNS_15FloatRoundStyleE2EaEENS1_15EpilogueDefaultEEEEEvvEEEEvNT_6ParamsE,"",@"SHT_CUDA_INFO"
	.sectionflags	@""
	.align	4


	//----- nvinfo : EIATTR_CUDA_API_VERSION
	.align		4
        /*0000*/ 	.byte	0x04, 0x37
        /*0002*/ 	.short	(.L_21 - .L_20)
.L_20:
        /*0004*/ 	.word	0x00000082


	//----- nvinfo : EIATTR_KPARAM_INFO
	.align		4
.L_21:
        /*0008*/ 	.byte	0x04, 0x17
        /*000a*/ 	.short	(.L_23 - .L_22)
.L_22:
        /*000c*/ 	.word	0x00000000
        /*0010*/ 	.short	0x0000
        /*0012*/ 	.short	0x0070
        /*0014*/ 	.byte	0x00, 0xf0, 0x01, 0x10


	//----- nvinfo : EIATTR_SPARSE_MMA_MASK
	.align		4
.L_23:
        /*0018*/ 	.byte	0x03, 0x50
        /*001a*/ 	.short	0x0000


	//----- nvinfo : EIATTR_MAXREG_COUNT
	.align		4
        /*001c*/ 	.byte	0x03, 0x1b
        /*001e*/ 	.short	0x00a8


	//----- nvinfo : EIATTR_NUM_BARRIERS
	.align		4
        /*0020*/ 	.byte	0x02, 0x4c
        /*0022*/ 	.byte	0x01
	.zero		1


	//----- nvinfo : EIATTR_EXTERNS
	.align		4
        /*0024*/ 	.byte	0x04, 0x0f
        /*0026*/ 	.short	(.L_25 - .L_24)


	//   ....[0]....
	.align		4
.L_24:
        /*0028*/ 	.word	index@(__assertfail)


	//----- nvinfo : EIATTR_MERCURY_ISA_VERSION
	.align		4
.L_25:
        /*002c*/ 	.byte	0x03, 0x5f
        /*002e*/ 	.short	0x0101


	//----- nvinfo : EIATTR_INT_WARP_WIDE_INSTR_OFFSETS
	.align		4
        /*0030*/ 	.byte	0x04, 0x31
        /*0032*/ 	.short	(.L_27 - .L_26)


	//   ....[0]....
.L_26:
        /*0034*/ 	.word	0x00000540


	//   ....[1]....
        /*0038*/ 	.word	0x00000560


	//   ....[2]....
        /*003c*/ 	.word	0x00000710


	//----- nvinfo : EIATTR_COOP_GROUP_MASK_REGIDS
	.align		4
.L_27:
        /*0040*/ 	.byte	0x04, 0x29
        /*0042*/ 	.short	(.L_29 - .L_28)


	//   ....[0]....
.L_28:
        /*0044*/ 	.word	0xffffffff


	//   ....[1]....
        /*0048*/ 	.word	0xffffffff


	//   ....[2]....
        /*004c*/ 	.word	0xffffffff


	//   ....[3]....
        /*0050*/ 	.word	0xffffffff


	//   ....[4]....
        /*0054*/ 	.word	0xffffffff


	//   ....[5]....
        /*0058*/ 	.word	0xffffffff


	//----- nvinfo : EIATTR_COOP_GROUP_INSTR_OFFSETS
	.align		4
.L_29:
        /*005c*/ 	.byte	0x04, 0x28
        /*005e*/ 	.short	(.L_31 - .L_30)


	//   ....[0]....
.L_30:
        /*0060*/ 	.word	0x00000060


	//   ....[1]....
        /*0064*/ 	.word	0x00000070


	//   ....[2]....
        /*0068*/ 	.word	0x00000130


	//   ....[3]....
        /*006c*/ 	.word	0x00000360


	//   ....[4]....
        /*0070*/ 	.word	0x00000880


	//   ....[5]....
        /*0074*/ 	.word	0x000014d0


	//----- nvinfo : EIATTR_REG_RECONFIG
	.align		4
.L_31:
        /*0078*/ 	.byte	0x01, 0x54
	.zero		2


	//----- nvinfo : EIATTR_SYSCALL_OFFSETS
	.align		4
        /*007c*/ 	.byte	0x04, 0x46
        /*007e*/ 	.short	(.L_33 - .L_32)


	//   ....[0]....
.L_32:
        /*0080*/ 	.word	0x000016c0


	//----- nvinfo : EIATTR_MBARRIER_INSTR_OFFSETS
	.align		4
.L_33:
        /*0084*/ 	.byte	0x04, 0x39
        /*0086*/ 	.short	(.L_35 - .L_34)


	//   ....[0]....
.L_34:
        /*0088*/ 	.word	0x00000250
        /*008c*/ 	.word	0x000000ff
        /*0090*/ 	.word	0x00000000
        /*0094*/ 	.short	0x0100
        /*0096*/ 	.byte	0x08
	.zero		1


	//   ....[1]....
        /*0098*/ 	.word	0x00000260
        /*009c*/ 	.word	0x000000ff
        /*00a0*/ 	.word	0x00000038
        /*00a4*/ 	.short	0x0100
        /*00a6*/ 	.byte	0x08
	.zero		1


	//   ....[2]....
        /*00a8*/ 	.word	0x00000270
        /*00ac*/ 	.word	0x000000ff
        /*00b0*/ 	.word	0x00000008
        /*00b4*/ 	.short	0x0100
        /*00b6*/ 	.byte	0x08
	.zero		1


	//   ....[3]....
        /*00b8*/ 	.word	0x00000280
        /*00bc*/ 	.word	0x000000ff
        /*00c0*/ 	.word	0x00000040
        /*00c4*/ 	.short	0x0100
        /*00c6*/ 	.byte	0x08
	.zero		1


	//   ....[4]....
        /*00c8*/ 	.word	0x00000290
        /*00cc*/ 	.word	0x000000ff
        /*00d0*/ 	.word	0x00000010
        /*00d4*/ 	.short	0x0100
        /*00d6*/ 	.byte	0x08
	.zero		1


	//   ....[5]....
        /*00d8*/ 	.word	0x000002a0
        /*00dc*/ 	.word	0x000000ff
        /*00e0*/ 	.word	0x00000048
        /*00e4*/ 	.short	0x0100
        /*00e6*/ 	.byte	0x08
	.zero		1


	//   ....[6]....
        /*00e8*/ 	.word	0x000002b0
        /*00ec*/ 	.word	0x000000ff
        /*00f0*/ 	.word	0x00000018
        /*00f4*/ 	.short	0x0100
        /*00f6*/ 	.byte	0x08
	.zero		1


	//   ....[7]....
        /*00f8*/ 	.word	0x000002c0
        /*00fc*/ 	.word	0x000000ff
        /*0100*/ 	.word	0x00000050
        /*0104*/ 	.short	0x0100
        /*0106*/ 	.byte	0x08
	.zero		1


	//   ....[8]....
        /*0108*/ 	.word	0x000002d0
        /*010c*/ 	.word	0x000000ff
        /*0110*/ 	.word	0x00000020
        /*0114*/ 	.short	0x0100
        /*0116*/ 	.byte	0x08
	.zero		1


	//   ....[9]....
        /*0118*/ 	.word	0x000002e0
        /*011c*/ 	.word	0x000000ff
        /*0120*/ 	.word	0x00000058
        /*0124*/ 	.short	0x0100
        /*0126*/ 	.byte	0x08
	.zero		1


	//   ....[10]....
        /*0128*/ 	.word	0x000002f0
        /*012c*/ 	.word	0x000000ff
        /*0130*/ 	.word	0x00000028
        /*0134*/ 	.short	0x0100
        /*0136*/ 	.byte	0x08
	.zero		1


	//   ....[11]....
        /*0138*/ 	.word	0x00000300
        /*013c*/ 	.word	0x000000ff
        /*0140*/ 	.word	0x00000060
        /*0144*/ 	.short	0x0100
        /*0146*/ 	.byte	0x08
	.zero		1


	//   ....[12]....
        /*0148*/ 	.word	0x00000310
        /*014c*/ 	.word	0x000000ff
        /*0150*/ 	.word	0x00000030
        /*0154*/ 	.short	0x0100
        /*0156*/ 	.byte	0x08
	.zero		1


	//   ....[13]....
        /*0158*/ 	.word	0x00000320
        /*015c*/ 	.word	0x000000ff
        /*0160*/ 	.word	0x00000068
        /*0164*/ 	.short	0x0100
        /*0166*/ 	.byte	0x08
	.zero		1


	//   ....[14]....
        /*0168*/ 	.word	0x00000790
        /*016c*/ 	.word	0x000000ff
        /*0170*/ 	.word	0x00000080
        /*0174*/ 	.short	0x0100
        /*0176*/ 	.byte	0x06
	.zero		1


	//   ....[15]....
        /*0178*/ 	.word	0x00000820
        /*017c*/ 	.word	0x000000ff
        /*0180*/ 	.word	0x00000088
        /*0184*/ 	.short	0x0100
        /*0186*/ 	.byte	0x06
	.zero		1


	//   ....[16]....
        /*0188*/ 	.word	0x00001790
        /*018c*/ 	.word	0x00000003
        /*0190*/ 	.word	0x00000000
        /*0194*/ 	.short	0x010a
        /*0196*/ 	.byte	0x3f
	.zero		1


	//   ....[17]....
        /*0198*/ 	.word	0x000017f0
        /*019c*/ 	.word	0x00000003
        /*01a0*/ 	.word	0x00000000
        /*01a4*/ 	.short	0x010a
        /*01a6*/ 	.byte	0x3f
	.zero		1


	//   ....[18]....
        /*01a8*/ 	.word	0x00001b70
        /*01ac*/ 	.word	0x00000005
        /*01b0*/ 	.word	0x00000000
        /*01b4*/ 	.short	0x010a
        /*01b6*/ 	.byte	0x3f
	.zero		1


	//   ....[19]....
        /*01b8*/ 	.word	0x00001bb0
        /*01bc*/ 	.word	0x00000005
        /*01c0*/ 	.word	0x00000000
        /*01c4*/ 	.short	0x010a
        /*01c6*/ 	.byte	0x3f
	.zero		1


	//   ....[20]....
        /*01c8*/ 	.word	0x00001e10
        /*01cc*/ 	.word	0x00000004
        /*01d0*/ 	.word	0x00000000
        /*01d4*/ 	.short	0x0101
        /*01d6*/ 	.byte	0x3f
	.zero		1


	//   ....[21]....
        /*01d8*/ 	.word	0x00002030
        /*01dc*/ 	.word	0x00000000
        /*01e0*/ 	.word	0x00000000
        /*01e4*/ 	.short	0x0101
        /*01e6*/ 	.byte	0x3f
	.zero		1


	//   ....[22]....
        /*01e8*/ 	.word	0x000064c0
        /*01ec*/ 	.word	0x00000016
        /*01f0*/ 	.word	0x00000038
        /*01f4*/ 	.short	0x010a
        /*01f6*/ 	.byte	0x3f
	.zero		1


	//   ....[23]....
        /*01f8*/ 	.word	0x000068b0
        /*01fc*/ 	.word	0x00000006
        /*0200*/ 	.word	0x00000088
        /*0204*/ 	.short	0x0101
        /*0206*/ 	.byte	0x3f
	.zero		1


	//   ....[24]....
        /*0208*/ 	.word	0x00006fa0
        /*020c*/ 	.word	0x00000007
        /*0210*/ 	.word	0x00000000
        /*0214*/ 	.short	0x010a
        /*0216*/ 	.byte	0x3f
	.zero		1


	//   ....[25]....
        /*0218*/ 	.word	0x00007020
        /*021c*/ 	.word	0x00000008
        /*0220*/ 	.word	0x00000000
        /*0224*/ 	.short	0x010a
        /*0226*/ 	.byte	0x3f
	.zero		1


	//   ....[26]....
        /*0228*/ 	.word	0x000070b0
        /*022c*/ 	.word	0x00000009
        /*0230*/ 	.word	0x00000000
        /*0234*/ 	.short	0x010a
        /*0236*/ 	.byte	0x3f
	.zero		1


	//   ....[27]....
        /*0238*/ 	.word	0x00007140
        /*023c*/ 	.word	0x00000008
        /*0240*/ 	.word	0x00000000
        /*0244*/ 	.short	0x010a
        /*0246*/ 	.byte	0x3f
	.zero		1


	//   ....[28]....
        /*0248*/ 	.word	0x000071d0
        /*024c*/ 	.word	0x00000009
        /*0250*/ 	.word	0x00000000
        /*0254*/ 	.short	0x010a
        /*0256*/ 	.byte	0x3f
	.zero		1


	//   ....[29]....
        /*0258*/ 	.word	0x00007260
        /*025c*/ 	.word	0x00000006
        /*0260*/ 	.word	0x00000000
        /*0264*/ 	.short	0x010a
        /*0266*/ 	.byte	0x3f
	.zero		1


	//   ....[30]....
        /*0268*/ 	.word	0x000072f0
        /*026c*/ 	.word	0x00000003
        /*0270*/ 	.word	0x00000000
        /*0274*/ 	.short	0x010a
        /*0276*/ 	.byte	0x3f
	.zero		1


	//   ....[31]....
        /*0278*/ 	.word	0x00007350
        /*027c*/ 	.word	0x00000003
        /*0280*/ 	.word	0x00000000
        /*0284*/ 	.short	0x010a
        /*0286*/ 	.byte	0x3f
	.zero		1


	//   ....[32]....
        /*0288*/ 	.word	0x000073a0
        /*028c*/ 	.word	0x00000005
        /*0290*/ 	.word	0x00000000
        /*0294*/ 	.short	0x010a
        /*0296*/ 	.byte	0x3f
	.zero		1


	//   ....[33]....
        /*0298*/ 	.word	0x00007470
        /*029c*/ 	.word	0x00000016
        /*02a0*/ 	.word	0x00000038
        /*02a4*/ 	.short	0x010a
        /*02a6*/ 	.byte	0x3f
	.zero		1


	//   ....[34]....
        /*02a8*/ 	.word	0x00007540
        /*02ac*/ 	.word	0x00000007
        /*02b0*/ 	.word	0x00000000
        /*02b4*/ 	.short	0x010a
        /*02b6*/ 	.byte	0x3f
	.zero		1


	//   ....[35]....
        /*02b8*/ 	.word	0x00007590
        /*02bc*/ 	.word	0x00000008
        /*02c0*/ 	.word	0x00000000
        /*02c4*/ 	.short	0x010a
        /*02c6*/ 	.byte	0x3f
	.zero		1


	//   ....[36]....
        /*02c8*/ 	.word	0x000075e0
        /*02cc*/ 	.word	0x00000009
        /*02d0*/ 	.word	0x00000000
        /*02d4*/ 	.short	0x010a
        /*02d6*/ 	.byte	0x3f
	.zero		1


	//   ....[37]....
        /*02d8*/ 	.word	0x00007630
        /*02dc*/ 	.word	0x00000008
        /*02e0*/ 	.word	0x00000000
        /*02e4*/ 	.short	0x010a
        /*02e6*/ 	.byte	0x3f
	.zero		1


	//   ....[38]....
        /*02e8*/ 	.word	0x00007680
        /*02ec*/ 	.word	0x00000009
        /*02f0*/ 	.word	0x00000000
        /*02f4*/ 	.short	0x010a
        /*02f6*/ 	.byte	0x3f
	.zero		1


	//   ....[39]....
        /*02f8*/ 	.word	0x000076d0
        /*02fc*/ 	.word	0x00000006
        /*0300*/ 	.word	0x00000000
        /*0304*/ 	.short	0x010a
        /*0306*/ 	.byte	0x3f
	.zero		1


	//----- nvinfo : EIATTR_NUM_MBARRIERS
	.align		4
.L_35:
        /*0308*/ 	.byte	0x03, 0x38
        /*030a*/ 	.short	0x0010


	//----- nvinfo : EIATTR_EXIT_INSTR_OFFSETS
	.align		4
        /*030c*/ 	.byte	0x04, 0x1c
        /*030e*/ 	.short	(.L_37 - .L_36)


	//   ....[0]....
.L_36:
        /*0310*/ 	.word	0x00000a50


	//   ....[1]....
        /*0314*/ 	.word	0x00001270


	//   ....[2]....
        /*0318*/ 	.word	0x00005b00


	//   ....[3]....
        /*031c*/ 	.word	0x00006060


	//   ....[4]....
        /*0320*/ 	.word	0x00007340


	//----- nvinfo : EIATTR_MAX_THREADS
	.align		4
.L_37:
        /*0324*/ 	.byte	0x04, 0x05
        /*0326*/ 	.short	(.L_39 - .L_38)
.L_38:
        /*0328*/ 	.word	0x00000180
        /*032c*/ 	.word	0x00000001
        /*0330*/ 	.word	0x00000001


	//----- nvinfo : EIATTR_CRS_STACK_SIZE
	.align		4
.L_39:
        /*0334*/ 	.byte	0x04, 0x1e
        /*0336*/ 	.short	(.L_41 - .L_40)
.L_40:
        /*0338*/ 	.word	0x00000000


	//----- nvinfo : EIATTR_CBANK_PARAM_SIZE
	.align		4
.L_41:
        /*033c*/ 	.byte	0x03, 0x19
        /*033e*/ 	.short	0x0470


	//----- nvinfo : EIATTR_PARAM_CBANK
	.align		4
        /*0340*/ 	.byte	0x04, 0x0a
        /*0342*/ 	.short	(.L_43 - .L_42)
	.align		4
.L_42:
        /*0344*/ 	.word	index@(.nv.constant0._ZN7cutlass13device_kernelINS_4gemm6kernel13GemmUniversalIN4cute5tupleIJiiiiEEENS1_10collective13CollectiveMmaINS1_34MainloopSm90TmaGmmaWarpSpecializedILi7ENS5_IJNS4_1CILi4EEESB_NSA_ILi1EEEEEENS1_35KernelTmaWarpSpecializedCooperativeEEENS5_IJNSA_ILi128EEESG_SG_EEEaNS5_IJlSC_lEEEaSI_NS4_8TiledMMAINS4_8MMA_AtomIJNS4_4SM904GMMA27MMA_64x128x32_S32S8S8_SS_TNEEEENS4_6LayoutINS5_IJNSA_ILi2EEESC_SC_EEENS5_IJSC_NSA_ILi0EEESS_EEEEENS5_IJNS4_10UnderscoreESV_SV_EEEEENS4_23SM90_TMA_LOAD_MULTICASTENS4_14ComposedLayoutINS4_7SwizzleILi3ELi4ELi3EEENS4_18smem_ptr_flag_bitsILi8EEENSP_INS5_IJNSA_ILi8EEESG_EEENS5_IJSG_SC_EEEEEEEvNS4_8identityESY_S18_vS19_EENS_8epilogue10collective6detail29Sm90TmaWarpSpecializedAdapterINS1C_15DefaultEpilogueIaSI_SI_NS1B_6thread17LinearCombinationIaLi1EiiLNS1G_9ScaleType4KindE0ELNS_15FloatRoundStyleE2EaEENS1_15EpilogueDefaultEEEEEvvEEEEvNT_6ParamsE)
        /*0348*/ 	.short	0x0210
        /*034a*/ 	.short	0x0470


	//----- nvinfo : EIATTR_SW_WAR
	.align		4
.L_43:
        /*034c*/ 	.byte	0x04, 0x36
        /*034e*/ 	.short	(.L_45 - .L_44)
.L_44:
        /*0350*/ 	.word	0x00000008
.L_45:


//--------------------- .nv.callgraph             --------------------------
	.section	.nv.callgraph,"",@"SHT_CUDA_CALLGRAPH"
	.align	4
	.sectionentsize	8
	.align		4
        /*0000*/ 	.word	0x00000000
	.align		4
        /*0004*/ 	.word	0xffffffff
	.align		4
        /*0008*/ 	.word	index@(_ZN7cutlass13device_kernelINS_4gemm6kernel13GemmUniversalIN4cute5tupleIJiiiiEEENS1_10collective13CollectiveMmaINS1_34MainloopSm90TmaGmmaWarpSpecializedILi7ENS5_IJNS4_1CILi4EEESB_NSA_ILi1EEEEEENS1_35KernelTmaWarpSpecializedCooperativeEEENS5_IJNSA_ILi128EEESG_SG_EEEaNS5_IJlSC_lEEEaSI_NS4_8TiledMMAINS4_8MMA_AtomIJNS4_4SM904GMMA27MMA_64x128x32_S32S8S8_SS_TNEEEENS4_6LayoutINS5_IJNSA_ILi2EEESC_SC_EEENS5_IJSC_NSA_ILi0EEESS_EEEEENS5_IJNS4_10UnderscoreESV_SV_EEEEENS4_23SM90_TMA_LOAD_MULTICASTENS4_14ComposedLayoutINS4_7SwizzleILi3ELi4ELi3EEENS4_18smem_ptr_flag_bitsILi8EEENSP_INS5_IJNSA_ILi8EEESG_EEENS5_IJSG_SC_EEEEEEEvNS4_8identityESY_S18_vS19_EENS_8epilogue10collective6detail29Sm90TmaWarpSpecializedAdapterINS1C_15DefaultEpilogueIaSI_SI_NS1B_6thread17LinearCombinationIaLi1EiiLNS1G_9ScaleType4KindE0ELNS_15FloatRoundStyleE2EaEENS1_15EpilogueDefaultEEEEEvvEEEEvNT_6ParamsE)
	.align		4
        /*000c*/ 	.word	index@(__assertfail)
	.align		4
        /*0010*/ 	.word	0x00000000
	.align		4
        /*0014*/ 	.word	0xfffffffe
	.align		4
        /*0018*/ 	.word	0x00000000
	.align		4
        /*001c*/ 	.word	0xfffffffd
	.align		4
        /*0020*/ 	.word	0x00000000
	.align		4
        /*0024*/ 	.word	0xfffffffc


//--------------------- .nv.constant4             --------------------------
	.section	.nv.constant4,"a",@progbits
	.align	8
	.align		8
.nv.constant4:
        /*0000*/ 	.dword	__assertfail
	.align		8
        /*0008*/ 	.dword	__unnamed_1
	.align		8
        /*0010*/ 	.dword	_ZN40_INTERNAL_18080eed_4_k_cu_2bb24e1d_271424cuda3std3__45__cpo5beginE
	.align		8
        /*0018*/ 	.dword	_ZN40_INTERNAL_18080eed_4_k_cu_2bb24e1d_271424cuda3std3__45__cpo3endE
	.align		8
        /*0020*/ 	.dword	_ZN40_INTERNAL_18080eed_4_k_cu_2bb24e1d_271424cuda3std3__45__cpo6cbeginE
	.align		8
        /*0028*/ 	.dword	_ZN40_INTERNAL_18080eed_4_k_cu_2bb24e1d_271424cuda3std3__45__cpo4cendE
	.align		8
        /*0030*/ 	.dword	_ZN40_INTERNAL_18080eed_4_k_cu_2bb24e1d_271424cuda3std3__442_GLOBAL__N__18080eed_4_k_cu_2bb24e1d_271426ignoreE
	.align		8
        /*0038*/ 	.dword	_ZN40_INTERNAL_18080eed_4_k_cu_2bb24e1d_271424cuda3std3__419piecewise_constructE
	.align		8
        /*0040*/ 	.dword	_ZN40_INTERNAL_18080eed_4_k_cu_2bb24e1d_271424cuda3std3__48in_placeE
	.align		8
        /*0048*/ 	.dword	_ZN40_INTERNAL_18080eed_4_k_cu_2bb24e1d_271424cuda3std6ranges3__45__cpo4swapE
	.align		8
        /*0050*/ 	.dword	_ZN40_INTERNAL_18080eed_4_k_cu_2bb24e1d_271424cuda3std6ranges3__45__cpo9iter_moveE
	.align		8
        /*0058*/ 	.dword	_ZN40_INTERNAL_18080eed_4_k_cu_2bb24e1d_271424cute7productE
	.align		8
        /*0060*/ 	.dword	_ZN40_INTERNAL_18080eed_4_k_cu_2bb24e1d_271424cute1_E
	.align		8
        /*0068*/ 	.dword	$str$22
	.align		8
        /*0070*/ 	.dword	$str$23


//--------------------- .text._ZN7cutlass13device_kernelINS_4gemm6kernel13GemmUniversalIN4cute5tupleIJiiiiEEENS1_10collective13CollectiveMmaINS1_34MainloopSm90TmaGmmaWarpSpecializedILi7ENS5_IJNS4_1CILi4EEESB_NSA_ILi1EEEEEENS1_35KernelTmaWarpSpecializedCooperativeEEENS5_IJNSA_ILi128EEESG_SG_EEEaNS5_IJlSC_lEEEaSI_NS4_8TiledMMAINS4_8MMA_AtomIJNS4_4SM904GMMA27MMA_64x128x32_S32S8S8_SS_TNEEEENS4_6LayoutINS5_IJNSA_ILi2EEESC_SC_EEENS5_IJSC_NSA_ILi0EEESS_EEEEENS5_IJNS4_10UnderscoreESV_SV_EEEEENS4_23SM90_TMA_LOAD_MULTICASTENS4_14ComposedLayoutINS4_7SwizzleILi3ELi4ELi3EEENS4_18smem_ptr_flag_bitsILi8EEENSP_INS5_IJNSA_ILi8EEESG_EEENS5_IJSG_SC_EEEEEEEvNS4_8identityESY_S18_vS19_EENS_8epilogue10collective6detail29Sm90TmaWarpSpecializedAdapterINS1C_15DefaultEpilogueIaSI_SI_NS1B_6thread17LinearCombinationIaLi1EiiLNS1G_9ScaleType4KindE0ELNS_15FloatRoundStyleE2EaEENS1_15EpilogueDefaultEEEEEvvEEEEvNT_6ParamsE --------------------------
	.section	.text._ZN7cutlass13device_kernelINS_4gemm6kernel13GemmUniversalIN4cute5tupleIJiiiiEEENS1_10collective13CollectiveMmaINS1_34MainloopSm90TmaGmmaWarpSpecializedILi7ENS5_IJNS4_1CILi4EEESB_NSA_ILi1EEEEEENS1_35KernelTmaWarpSpecializedCooperativeEEENS5_IJNSA_ILi128EEESG_SG_EEEaNS5_IJlSC_lEEEaSI_NS4_8TiledMMAINS4_8MMA_AtomIJNS4_4SM904GMMA27MMA_64x128x32_S32S8S8_SS_TNEEEENS4_6LayoutINS5_IJNSA_ILi2EEESC_SC_EEENS5_IJSC_NSA_ILi0EEESS_EEEEENS5_IJNS4_10UnderscoreESV_SV_EEEEENS4_23SM90_TMA_LOAD_MULTICASTENS4_14ComposedLayoutINS4_7SwizzleILi3ELi4ELi3EEENS4_18smem_ptr_flag_bitsILi8EEENSP_INS5_IJNSA_ILi8EEESG_EEENS5_IJSG_SC_EEEEEEEvNS4_8identityESY_S18_vS19_EENS_8epilogue10collective6detail29Sm90TmaWarpSpecializedAdapterINS1C_15DefaultEpilogueIaSI_SI_NS1B_6thread17LinearCombinationIaLi1EiiLNS1G_9ScaleType4KindE0ELNS_15FloatRoundStyleE2EaEENS1_15EpilogueDefaultEEEEEvvEEEEvNT_6ParamsE,"ax",@progbits
	.align	128
.text._ZN7cutlass13device_kernelINS_4gemm6kernel13GemmUniversalIN4cute5tupleIJiiiiEEENS1_10collective13CollectiveMmaINS1_34MainloopSm90TmaGmmaWarpSpecializedILi7ENS5_IJNS4_1CILi4EEESB_NSA_ILi1EEEEEENS1_35KernelTmaWarpSpecializedCooperativeEEENS5_IJNSA_ILi128EEESG_SG_EEEaNS5_IJlSC_lEEEaSI_NS4_8TiledMMAINS4_8MMA_AtomIJNS4_4SM904GMMA27MMA_64x128x32_S32S8S8_SS_TNEEEENS4_6LayoutINS5_IJNSA_ILi2EEESC_SC_EEENS5_IJSC_NSA_ILi0EEESS_EEEEENS5_IJNS4_10UnderscoreESV_SV_EEEEENS4_23SM90_TMA_LOAD_MULTICASTENS4_14ComposedLayoutINS4_7SwizzleILi3ELi4ELi3EEENS4_18smem_ptr_flag_bitsILi8EEENSP_INS5_IJNSA_ILi8EEESG_EEENS5_IJSG_SC_EEEEEEEvNS4_8identityESY_S18_vS19_EENS_8epilogue10collective6detail29Sm90TmaWarpSpecializedAdapterINS1C_15DefaultEpilogueIaSI_SI_NS1B_6thread17LinearCombinationIaLi1EiiLNS1G_9ScaleType4KindE0ELNS_15FloatRoundStyleE2EaEENS1_15EpilogueDefaultEEEEEvvEEEEvNT_6ParamsE:
        .type           _ZN7cutlass13device_kernelINS_4gemm6kernel13GemmUniversalIN4cute5tupleIJiiiiEEENS1_10collective13CollectiveMmaINS1_34MainloopSm90TmaGmmaWarpSpecializedILi7ENS5_IJNS4_1CILi4EEESB_NSA_ILi1EEEEEENS1_35KernelTmaWarpSpecializedCooperativeEEENS5_IJNSA_ILi128EEESG_SG_EEEaNS5_IJlSC_lEEEaSI_NS4_8TiledMMAINS4_8MMA_AtomIJNS4_4SM904GMMA27MMA_64x128x32_S32S8S8_SS_TNEEEENS4_6LayoutINS5_IJNSA_ILi2EEESC_SC_EEENS5_IJSC_NSA_ILi0EEESS_EEEEENS5_IJNS4_10UnderscoreESV_SV_EEEEENS4_23SM90_TMA_LOAD_MULTICASTENS4_14ComposedLayoutINS4_7SwizzleILi3ELi4ELi3EEENS4_18smem_ptr_flag_bitsILi8EEENSP_INS5_IJNSA_ILi8EEESG_EEENS5_IJSG_SC_EEEEEEEvNS4_8identityESY_S18_vS19_EENS_8epilogue10collective6detail29Sm90TmaWarpSpecializedAdapterINS1C_15DefaultEpilogueIaSI_SI_NS1B_6thread17LinearCombinationIaLi1EiiLNS1G_9ScaleType4KindE0ELNS_15FloatRoundStyleE2EaEENS1_15EpilogueDefaultEEEEEvvEEEEvNT_6ParamsE,@function
        .size           _ZN7cutlass13device_kernelINS_4gemm6kernel13GemmUniversalIN4cute5tupleIJiiiiEEENS1_10collective13CollectiveMmaINS1_34MainloopSm90TmaGmmaWarpSpecializedILi7ENS5_IJNS4_1CILi4EEESB_NSA_ILi1EEEEEENS1_35KernelTmaWarpSpecializedCooperativeEEENS5_IJNSA_ILi128EEESG_SG_EEEaNS5_IJlSC_lEEEaSI_NS4_8TiledMMAINS4_8MMA_AtomIJNS4_4SM904GMMA27MMA_64x128x32_S32S8S8_SS_TNEEEENS4_6LayoutINS5_IJNSA_ILi2EEESC_SC_EEENS5_IJSC_NSA_ILi0EEESS_EEEEENS5_IJNS4_10UnderscoreESV_SV_EEEEENS4_23SM90_TMA_LOAD_MULTICASTENS4_14ComposedLayoutINS4_7SwizzleILi3ELi4ELi3EEENS4_18smem_ptr_flag_bitsILi8EEENSP_INS5_IJNSA_ILi8EEESG_EEENS5_IJSG_SC_EEEEEEEvNS4_8identityESY_S18_vS19_EENS_8epilogue10collective6detail29Sm90TmaWarpSpecializedAdapterINS1C_15DefaultEpilogueIaSI_SI_NS1B_6thread17LinearCombinationIaLi1EiiLNS1G_9ScaleType4KindE0ELNS_15FloatRoundStyleE2EaEENS1_15EpilogueDefaultEEEEEvvEEEEvNT_6ParamsE,(.L_x_209 - _ZN7cutlass13device_kernelINS_4gemm6kernel13GemmUniversalIN4cute5tupleIJiiiiEEENS1_10collective13CollectiveMmaINS1_34MainloopSm90TmaGmmaWarpSpecializedILi7ENS5_IJNS4_1CILi4EEESB_NSA_ILi1EEEEEENS1_35KernelTmaWarpSpecializedCooperativeEEENS5_IJNSA_ILi128EEESG_SG_EEEaNS5_IJlSC_lEEEaSI_NS4_8TiledMMAINS4_8MMA_AtomIJNS4_4SM904GMMA27MMA_64x128x32_S32S8S8_SS_TNEEEENS4_6LayoutINS5_IJNSA_ILi2EEESC_SC_EEENS5_IJSC_NSA_ILi0EEESS_EEEEENS5_IJNS4_10UnderscoreESV_SV_EEEEENS4_23SM90_TMA_LOAD_MULTICASTENS4_14ComposedLayoutINS4_7SwizzleILi3ELi4ELi3EEENS4_18smem_ptr_flag_bitsILi8EEENSP_INS5_IJNSA_ILi8EEESG_EEENS5_IJSG_SC_EEEEEEEvNS4_8identityESY_S18_vS19_EENS_8epilogue10collective6detail29Sm90TmaWarpSpecializedAdapterINS1C_15DefaultEpilogueIaSI_SI_NS1B_6thread17LinearCombinationIaLi1EiiLNS1G_9ScaleType4KindE0ELNS_15FloatRoundStyleE2EaEENS1_15EpilogueDefaultEEEEEvvEEEEvNT_6ParamsE)
        .other          _ZN7cutlass13device_kernelINS_4gemm6kernel13GemmUniversalIN4cute5tupleIJiiiiEEENS1_10collective13CollectiveMmaINS1_34MainloopSm90TmaGmmaWarpSpecializedILi7ENS5_IJNS4_1CILi4EEESB_NSA_ILi1EEEEEENS1_35KernelTmaWarpSpecializedCooperativeEEENS5_IJNSA_ILi128EEESG_SG_EEEaNS5_IJlSC_lEEEaSI_NS4_8TiledMMAINS4_8MMA_AtomIJNS4_4SM904GMMA27MMA_64x128x32_S32S8S8_SS_TNEEEENS4_6LayoutINS5_IJNSA_ILi2EEESC_SC_EEENS5_IJSC_NSA_ILi0EEESS_EEEEENS5_IJNS4_10UnderscoreESV_SV_EEEEENS4_23SM90_TMA_LOAD_MULTICASTENS4_14ComposedLayoutINS4_7SwizzleILi3ELi4ELi3EEENS4_18smem_ptr_flag_bitsILi8EEENSP_INS5_IJNSA_ILi8EEESG_EEENS5_IJSG_SC_EEEEEEEvNS4_8identityESY_S18_vS19_EENS_8epilogue10collective6detail29Sm90TmaWarpSpecializedAdapterINS1C_15DefaultEpilogueIaSI_SI_NS1B_6thread17LinearCombinationIaLi1EiiLNS1G_9ScaleType4KindE0ELNS_15FloatRoundStyleE2EaEENS1_15EpilogueDefaultEEEEEvvEEEEvNT_6ParamsE,@"STO_CUDA_ENTRY STV_DEFAULT"
_ZN7cutlass13device_kernelINS_4gemm6kernel13GemmUniversalIN4cute5tupleIJiiiiEEENS1_10collective13CollectiveMmaINS1_34MainloopSm90TmaGmmaWarpSpecializedILi7ENS5_IJNS4_1CILi4EEESB_NSA_ILi1EEEEEENS1_35KernelTmaWarpSpecializedCooperativeEEENS5_IJNSA_ILi128EEESG_SG_EEEaNS5_IJlSC_lEEEaSI_NS4_8TiledMMAINS4_8MMA_AtomIJNS4_4SM904GMMA27MMA_64x128x32_S32S8S8_SS_TNEEEENS4_6LayoutINS5_IJNSA_ILi2EEESC_SC_EEENS5_IJSC_NSA_ILi0EEESS_EEEEENS5_IJNS4_10UnderscoreESV_SV_EEEEENS4_23SM90_TMA_LOAD_MULTICASTENS4_14ComposedLayoutINS4_7SwizzleILi3ELi4ELi3EEENS4_18smem_ptr_flag_bitsILi8EEENSP_INS5_IJNSA_ILi8EEESG_EEENS5_IJSG_SC_EEEEEEEvNS4_8identityESY_S18_vS19_EENS_8epilogue10collective6detail29Sm90TmaWarpSpecializedAdapterINS1C_15DefaultEpilogueIaSI_SI_NS1B_6thread17LinearCombinationIaLi1EiiLNS1G_9ScaleType4KindE0ELNS_15FloatRoundStyleE2EaEENS1_15EpilogueDefaultEEEEEvvEEEEvNT_6ParamsE:
[----:B------:R-:W0:Y:S01]  /*0000*/  LDC R1, c[0x0][0x28] ;  /* 0x00000a00ff017b82 */ /* 0x000e220000000800 */
[----:B------:R-:W1:Y:S01]  /*0010*/  S2R R94, SR_TID.X ;  /* 0x00000000005e7919 */ /* 0x000e620000002100 */
[----:B------:R-:W-:Y:S01]  /*0020*/  ELECT P0, URZ, PT ;  /* 0x00000000003f782f */ /* 0x000fe20003800000 */
[----:B------:R-:W-:Y:S01]  /*0030*/  BSSY B0, `(.L_x_0) ;  /* 0x000000f000007945 */ /* 0x000fe20003800000 */
[--C-:B-1----:R-:W-:Y:S02]  /*0040*/  SHF.R.U32.HI R0, RZ, 0x5, R94.reuse ;  /* 0x00000005ff007819 */ /* 0x102fe4000001165e */
[----:B------:R-:W-:-:S03]  /*0050*/  SHF.R.U32.HI R8, RZ, 0x7, R94 ;  /* 0x00000007ff087819 */ /* 0x000fc6000001165e */
[----:B------:R-:W1:Y:S04]  /*0060*/  SHFL.IDX PT, R3, R0, RZ, 0x1f ;  /* 0x00001fff00037589 */ /* 0x000e6800000e0000 */
[----:B------:R2:W3:Y:S01]  /*0070*/  SHFL.IDX PT, R2, R8, RZ, 0x1f ;  /* 0x00001fff08027589 */ /* 0x0004e200000e0000 */
[----:B-1----:R-:W-:-:S13]  /*0080*/  ISETP.NE.OR P0, PT, R3, RZ, !P0 ;  /* 0x000000ff0300720c */ /* 0x002fda0004705670 */
[----:B0-23--:R-:W-:Y:S05]  /*0090*/  @P0 BRA `(.L_x_1) ;  /* 0x0000000000200947 */ /* 0x00dfea0003800000 */
[----:B------:R-:W-:Y:S02]  /*00a0*/  ULDC.64 UR4, c[0x0][0x198] ;  /* 0x0000660000047ab9 */ /* 0x000fe40000000a00 */
[----:B------:R-:W-:Y:S02]  /*00b0*/  UIADD3 UR6, UP0, UR4, 0xf0, URZ ;  /* 0x000000f004067890 */ /* 0x000fe4000ff1e03f */
[----:B------:R-:W-:Y:S02]  /*00c0*/  UIADD3 UR4, UP1, UR4, 0x1f0, URZ ;  /* 0x000001f004047890 */ /* 0x000fe4000ff3e03f */
[----:B------:R-:W-:Y:S02]  /*00d0*/  UIADD3.X UR7, URZ, UR5, URZ, UP0, !UPT ;  /* 0x000000053f077290 */ /* 0x000fe400087fe43f */
[----:B------:R-:W-:-:S07]  /*00e0*/  UIADD3.X UR5, URZ, UR5, URZ, UP1, !UPT ;  /* 0x000000053f057290 */ /* 0x000fce0008ffe43f */
[----:B------:R0:W-:Y:S02]  /*00f0*/  UTMACCTL.PF [UR6] ;  /* 0x00000000060079b9 */ /* 0x0001e40008040000 */
[----:B------:R0:W-:Y:S02]  /*0100*/  UTMACCTL.PF [UR4] ;  /* 0x00000000040079b9 */ /* 0x0001e40008040000 */
[----:B0-----:R-:W-:Y:S01]  /*0110*/  NOP ;  /* 0x0000000000007918 */ /* 0x001fe20000000000 */
.L_x_1:
[----:B------:R-:W-:Y:S05]  /*0120*/  BSYNC B0 ;  /* 0x0000000000007941 */ /* 0x000fea0003800000 */
.L_x_0:
[----:B------:R-:W0:Y:S01]  /*0130*/  SHFL.IDX PT, R5, R0, RZ, 0x1f ;  /* 0x00001fff00057589 */ /* 0x000e2200000e0000 */
[----:B------:R-:W-:-:S04]  /*0140*/  SHF.R.S32.HI R7, RZ, 0x1f, R94 ;  /* 0x0000001fff077819 */ /* 0x000fc8000001145e */
[----:B------:R-:W-:Y:S02]  /*0150*/  LEA.HI R7, R7, R94, RZ, 0x7 ;  /* 0x0000005e07077211 */ /* 0x000fe400078f38ff */
[----:B0-----:R-:W-:-:S13]  /*0160*/  ISETP.NE.AND P0, PT, R5, RZ, PT ;  /* 0x000000ff0500720c */ /* 0x001fda0003f05270 */
[----:B------:R-:W-:Y:S05]  /*0170*/  @P0 BRA `(.L_x_2) ;  /* 0x0000000000700947 */ /* 0x000fea0003800000 */
[----:B------:R-:W0:Y:S01]  /*0180*/  S2UR UR8, SR_CgaCtaId ;  /* 0x00000000000879c3 */ /* 0x000e220000008800 */
[----:B------:R-:W-:Y:S01]  /*0190*/  UMOV UR4, 0x400 ;  /* 0x0000040000047882 */ /* 0x000fe20000000000 */
[----:B------:R-:W-:Y:S01]  /*01a0*/  UMOV UR5, 0x1 ;  /* 0x0000000100057882 */ /* 0x000fe20000000000 */
[----:B------:R-:W-:Y:S01]  /*01b0*/  UMOV UR6, 0xe ;  /* 0x0000000e00067882 */ /* 0x000fe20000000000 */
[----:B------:R-:W-:Y:S01]  /*01c0*/  ELECT P0, URZ, PT ;  /* 0x00000000003f782f */ /* 0x000fe20003800000 */
[----:B------:R-:W-:-:S04]  /*01d0*/  UIADD3 UR6, -UR6, 0x100000, URZ ;  /* 0x0010000006067890 */ /* 0x000fc8000fffe13f */
[----:B------:R-:W-:Y:S02]  /*01e0*/  USHF.L.U32 UR7, UR6, 0xb, URZ ;  /* 0x0000000b06077899 */ /* 0x000fe4000800063f */
[----:B------:R-:W-:Y:S02]  /*01f0*/  USHF.L.U32 UR6, UR6, 0x1, URZ ;  /* 0x0000000106067899 */ /* 0x000fe4000800063f */
[----:B0-----:R-:W-:Y:S02]  /*0200*/  ULEA UR8, UR8, UR4, 0x18 ;  /* 0x0000000408087291 */ /* 0x001fe4000f8ec03f */
[----:B------:R-:W-:-:S04]  /*0210*/  UIADD3 UR4, -UR5, 0x100000, URZ ;  /* 0x0010000005047890 */ /* 0x000fc8000fffe13f */
[----:B------:R-:W-:Y:S02]  /*0220*/  USHF.L.U32 UR5, UR4, 0xb, URZ ;  /* 0x0000000b04057899 */ /* 0x000fe4000800063f */
[----:B------:R-:W-:Y:S01]  /*0230*/  USHF.L.U32 UR4, UR4, 0x1, URZ ;  /* 0x0000000104047899 */ /* 0x000fe2000800063f */
[----:B------:R-:W0:Y:S11]  /*0240*/  FENCE.VIEW.ASYNC.S ;  /* 0x00000000000073c6 */ /* 0x000e360000000000 */
[----:B0-----:R0:W1:Y:S01]  /*0250*/  SYNCS.EXCH.64 URZ, [UR8], UR4 ;  /* 0x00000004083f75b2 */ /* 0x0010620008000100 */
[----:B------:R0:W2:Y:S01]  /*0260*/  SYNCS.EXCH.64 URZ, [UR8+0x38], UR6 ;  /* 0x00003806083f75b2 */ /* 0x0000a20008000100 */
[----:B------:R0:W3:Y:S01]  /*0270*/  SYNCS.EXCH.64 URZ, [UR8+0x8], UR4 ;  /* 0x00000804083f75b2 */ /* 0x0000e20008000100 */
[----:B------:R0:W4:Y:S01]  /*0280*/  SYNCS.EXCH.64 URZ, [UR8+0x40], UR6 ;  /* 0x00004006083f75b2 */ /* 0x0001220008000100 */
[----:B------:R0:W0:Y:S01]  /*0290*/  SYNCS.EXCH.64 URZ, [UR8+0x10], UR4 ;  /* 0x00001004083f75b2 */ /* 0x0000220008000100 */
        /* <DEDUP_REMOVED lines=9> */
[----:B------:R-:W-:Y:S01]  /*0330*/  NOP ;  /* 0x0000000000007918 */ /* 0x000fe20000000000 */
.L_x_2:
[----:B0-----:R-:W0:Y:S01]  /*0340*/  S2UR UR8, SR_CTAID.X ;  /* 0x00000000000879c3 */ /* 0x001e220000002500 */
[----:B------:R-:W-:Y:S01]  /*0350*/  LOP3.LUT R7, R7, 0xffffff80, RZ, 0xc0, !PT ;  /* 0xffffff8007077812 */ /* 0x000fe200078ec0ff */
[----:B------:R-:W5:Y:S01]  /*0360*/  SHFL.IDX PT, R0, R0, RZ, 0x1f ;  /* 0x00001fff00007589 */ /* 0x000f6200000e0000 */
[----:B------:R-:W-:Y:S01]  /*0370*/  SHF.R.S32.HI R10, RZ, 0x1f, R5 ;  /* 0x0000001fff0a7819 */ /* 0x000fe20000011405 */
[----:B------:R-:W-:Y:S01]  /*0380*/  ULDC UR4, c[0x0][0x150] ;  /* 0x0000540000047ab9 */ /* 0x000fe20000000800 */
[----:B------:R-:W-:Y:S01]  /*0390*/  ELECT P0, URZ, PT ;  /* 0x00000000003f782f */ /* 0x000fe20003800000 */
[----:B------:R-:W-:Y:S01]  /*03a0*/  IMAD.IADD R9, R94, 0x1, -R7 ;  /* 0x000000015e097824 */ /* 0x000fe200078e0a07 */
[----:B------:R-:W-:Y:S01]  /*03b0*/  LEA.HI R10, R10, R5, RZ, 0x2 ;  /* 0x000000050a0a7211 */ /* 0x000fe200078f10ff */
[----:B------:R-:W1:Y:S01]  /*03c0*/  LDC R12, c[0x0][0x144] ;  /* 0x00005100ff0c7b82 */ /* 0x000e620000000800 */
[----:B------:R-:W-:Y:S01]  /*03d0*/  NOP ;  /* 0x0000000000007918 */ /* 0x000fe20000000000 */
[----:B------:R-:W-:Y:S01]  /*03e0*/  NOP ;  /* 0x0000000000007918 */ /* 0x000fe20000000000 */
[----:B------:R-:W-:Y:S01]  /*03f0*/  SHF.R.S32.HI R4, RZ, 0x1f, R9 ;  /* 0x0000001fff047819 */ /* 0x000fe20000011409 */
[----:B------:R-:W-:Y:S01]  /*0400*/  IMAD.MOV.U32 R22, RZ, RZ, 0x1 ;  /* 0x00000001ff167424 */ /* 0x000fe200078e00ff */
[----:B------:R-:W-:-:S02]  /*0410*/  LOP3.LUT R10, R10, 0x3ffffffc, RZ, 0xc0, !PT ;  /* 0x3ffffffc0a0a7812 */ /* 0x000fc400078ec0ff */
[----:B------:R-:W-:Y:S01]  /*0420*/  LEA.HI R4, R4, R9, RZ, 0x3 ;  /* 0x0000000904047211 */ /* 0x000fe200078f18ff */
[----:B------:R-:W2:Y:S01]  /*0430*/  LDC R13, c[0x0][0x140] ;  /* 0x00005000ff0d7b82 */ /* 0x000ea20000000800 */
[----:B------:R-:W-:Y:S01]  /*0440*/  ISETP.NE.AND P3, PT, R2, RZ, PT ;  /* 0x000000ff0200720c */ /* 0x000fe20003f65270 */
[----:B------:R-:W-:Y:S01]  /*0450*/  IMAD.IADD R10, R5, 0x1, -R10 ;  /* 0x00000001050a7824 */ /* 0x000fe200078e0a0a */
[--C-:B------:R-:W-:Y:S02]  /*0460*/  SHF.R.S32.HI R6, RZ, 0x3, R4.reuse ;  /* 0x00000003ff067819 */ /* 0x100fe40000011404 */
[----:B------:R-:W-:Y:S02]  /*0470*/  SHF.R.S32.HI R7, RZ, 0x1f, R4 ;  /* 0x0000001fff077819 */ /* 0x000fe40000011404 */
[----:B------:R-:W3:Y:S01]  /*0480*/  S2R R4, SR_CTAID.Y ;  /* 0x0000000000047919 */ /* 0x000ee20000002600 */
[----:B0-----:R-:W-:Y:S02]  /*0490*/  I2FP.F32.U32 R11, UR8 ;  /* 0x00000008000b7c45 */ /* 0x001fe40008201000 */
[----:B------:R-:W-:-:S02]  /*04a0*/  LEA.HI R7, R7, R6, RZ, 0x2 ;  /* 0x0000000607077211 */ /* 0x000fc400078f10ff */
[----:B-----5:R-:W-:Y:S01]  /*04b0*/  ISETP.NE.OR P0, PT, R0, RZ, !P0 ;  /* 0x000000ff0000720c */ /* 0x020fe20004705670 */
[----:B------:R-:W-:Y:S01]  /*04c0*/  FMUL R11, R11, UR4 ;  /* 0x000000040b0b7c20 */ /* 0x000fe20008400000 */
[----:B------:R-:W-:Y:S01]  /*04d0*/  LOP3.LUT R7, R7, 0xfffffffc, RZ, 0xc0, !PT ;  /* 0xfffffffc07077812 */ /* 0x000fe200078ec0ff */
[----:B------:R-:W-:Y:S01]  /*04e0*/  ULDC UR4, c[0x0][0x154] ;  /* 0x0000550000047ab9 */ /* 0x000fe20000000800 */
[----:B------:R-:W-:-:S03]  /*04f0*/  SHF.R.S32.HI R0, RZ, 0x1f, R3 ;  /* 0x0000001fff007819 */ /* 0x000fc60000011403 */
[----:B------:R-:W0:Y:S01]  /*0500*/  F2I.U32.TRUNC.NTZ R11, R11 ;  /* 0x0000000b000b7305 */ /* 0x000e22000020f000 */
[----:B------:R-:W-:Y:S01]  /*0510*/  IMAD.IADD R7, R6, 0x1, -R7 ;  /* 0x0000000106077824 */ /* 0x000fe200078e0a07 */
[----:B------:R-:W-:-:S03]  /*0520*/  LEA.HI R0, R0, R3, RZ, 0x2 ;  /* 0x0000000300007211 */ /* 0x000fc600078f10ff */
[----:B------:R-:W-:Y:S01]  /*0530*/  IMAD R10, R10, 0x4, R7 ;  /* 0x000000040a0a7824 */ /* 0x000fe200078e0207 */
[----:B------:R-:W-:Y:S01]  /*0540*/  VOTEU.ALL UP0, P0 ;  /* 0x00000000003f7886 */ /* 0x000fe20000000000 */
[----:B------:R-:W-:Y:S01]  /*0550*/  LOP3.LUT R0, R0, 0xfffffffc, RZ, 0xc0, !PT ;  /* 0xfffffffc00007812 */ /* 0x000fe200078ec0ff */
[----:B------:R-:W-:Y:S01]  /*0560*/  VOTEU.ALL UP1, P0 ;  /* 0x00000000003f7886 */ /* 0x000fe20000020000 */
[C---:B------:R-:W-:Y:S01]  /*0570*/  IMAD.SHL.U32 R19, R10.reuse, 0x4, RZ ;  /* 0x000000040a137824 */ /* 0x040fe200078e00ff */
[----:B------:R-:W-:Y:S01]  /*0580*/  SHF.R.S32.HI R7, RZ, 0x1f, R10 ;  /* 0x0000001fff077819 */ /* 0x000fe2000001140a */
[----:B------:R-:W5:Y:S01]  /*0590*/  @!UP0 S2UR UR7, SR_CgaCtaId ;  /* 0x00000000000789c3 */ /* 0x000f620000008800 */
[----:B------:R-:W-:Y:S01]  /*05a0*/  IMAD.IADD R3, R3, 0x1, -R0 ;  /* 0x0000000103037824 */ /* 0x000fe200078e0a00 */
[----:B------:R-:W-:Y:S01]  /*05b0*/  @!UP0 UMOV UR6, 0x400 ;  /* 0x0000040000068882 */ /* 0x000fe20000000000 */
[----:B------:R-:W-:Y:S01]  /*05c0*/  LEA.HI R7, R7, R10, RZ, 0x2 ;  /* 0x0000000a07077211 */ /* 0x000fe200078f10ff */
[----:B0-----:R-:W-:Y:S01]  /*05d0*/  IMAD.MOV R15, RZ, RZ, -R11 ;  /* 0x000000ffff0f7224 */ /* 0x001fe200078e0a0b */
[----:B------:R-:W-:-:S02]  /*05e0*/  LOP3.LUT R19, R10, 0xc, R19, 0x78, !PT ;  /* 0x0000000c0a137812 */ /* 0x000fc400078e7813 */
[----:B------:R-:W-:Y:S01]  /*05f0*/  LOP3.LUT R11, R7, 0xfffffffc, RZ, 0xc0, !PT ;  /* 0xfffffffc070b7812 */ /* 0x000fe200078ec0ff */
[----:B-1----:R-:W-:Y:S01]  /*0600*/  IMAD R6, R12, R15, UR8 ;  /* 0x000000080c067e24 */ /* 0x002fe2000f8e020f */
[----:B---3--:R-:W-:Y:S01]  /*0610*/  I2FP.F32.U32 R12, R4 ;  /* 0x00000004000c7245 */ /* 0x008fe20000201000 */
[----:B------:R-:W0:Y:S01]  /*0620*/  LDC R7, c[0x0][0x148] ;  /* 0x00005200ff077b82 */ /* 0x000e220000000800 */
[----:B------:R-:W-:Y:S01]  /*0630*/  ISETP.NE.AND P1, PT, R3, 0x3, PT ;  /* 0x000000030300780c */ /* 0x000fe20003f25270 */
[----:B------:R-:W-:Y:S01]  /*0640*/  IMAD.IADD R11, R10, 0x1, -R11 ;  /* 0x000000010a0b7824 */ /* 0x000fe200078e0a0b */
[----:B--2---:R-:W-:Y:S01]  /*0650*/  ISETP.EQ.U32.AND P2, PT, R13, 0x1, PT ;  /* 0x000000010d00780c */ /* 0x004fe20003f42070 */
[----:B------:R-:W-:Y:S01]  /*0660*/  FMUL R12, R12, UR4 ;  /* 0x000000040c0c7c20 */ /* 0x000fe20008400000 */
[----:B------:R-:W-:Y:S01]  /*0670*/  UMOV UR4, 0x20 ;  /* 0x0000002000047882 */ /* 0x000fe20000000000 */
[----:B------:R-:W-:Y:S01]  /*0680*/  ISETP.EQ.OR P1, PT, R3, RZ, !P1 ;  /* 0x000000ff0300720c */ /* 0x000fe20004f22670 */
[----:B------:R-:W-:-:S04]  /*0690*/  @!UP0 UIADD3 UR4, -UR4, 0x100000, URZ ;  /* 0x0010000004048890 */ /* 0x000fc8000fffe13f */
[----:B------:R-:W-:Y:S02]  /*06a0*/  @!UP0 USHF.L.U32 UR5, UR4, 0xb, URZ ;  /* 0x0000000b04058899 */ /* 0x000fe4000800063f */
[----:B------:R-:W-:Y:S01]  /*06b0*/  @!UP0 USHF.L.U32 UR4, UR4, 0x1, URZ ;  /* 0x0000000104048899 */ /* 0x000fe2000800063f */
[----:B------:R-:W-:Y:S01]  /*06c0*/  ISETP.NE.AND P4, PT, R11, R6, PT ;  /* 0x000000060b00720c */ /* 0x000fe20003f85270 */
[----:B------:R-:W1:Y:S01]  /*06d0*/  F2I.U32.TRUNC.NTZ R12, R12 ;  /* 0x0000000c000c7305 */ /* 0x000e62000020f000 */
[----:B------:R-:W-:Y:S01]  /*06e0*/  ISETP.EQ.AND P1, PT, R2, RZ, P1 ;  /* 0x000000ff0200720c */ /* 0x000fe20000f22270 */
[----:B-----5:R-:W-:-:S03]  /*06f0*/  @!UP0 ULEA UR6, UR7, UR6, 0x18 ;  /* 0x0000000607068291 */ /* 0x020fc6000f8ec03f */
[----:B------:R-:W-:Y:S01]  /*0700*/  SEL R18, RZ, 0x1, !P1 ;  /* 0x00000001ff127807 */ /* 0x000fe20004800000 */
[----:B------:R-:W-:Y:S01]  /*0710*/  VOTEU.ALL UP0, P0 ;  /* 0x00000000003f7886 */ /* 0x000fe20000000000 */
[----:B------:R-:W-:-:S05]  /*0720*/  LOP3.LUT P0, RZ, R9, 0x7, RZ, 0xc0, !PT ;  /* 0x0000000709ff7812 */ /* 0x000fca000780c0ff */
[----:B------:R-:W-:Y:S02]  /*0730*/  @P4 SHF.R.S32.HI R0, RZ, 0x1f, R19 ;  /* 0x0000001fff004819 */ /* 0x000fe40000011413 */
[----:B------:R-:W-:Y:S01]  /*0740*/  ISETP.LT.U32.AND P0, PT, R19, 0x10, !P0 ;  /* 0x000000101300780c */ /* 0x000fe20004701070 */
[----:B-1----:R-:W-:Y:S01]  /*0750*/  IMAD.MOV R21, RZ, RZ, -R12 ;  /* 0x000000ffff157224 */ /* 0x002fe200078e0a0c */
[----:B------:R-:W-:Y:S01]  /*0760*/  @P4 LEA.HI R0, R0, R19, RZ, 0x2 ;  /* 0x0000001300004211 */ /* 0x000fe200078f10ff */
[----:B------:R-:W-:Y:S01]  /*0770*/  VIADD R12, R2, 0xffffffff ;  /* 0xffffffff020c7836 */ /* 0x000fe20000000000 */
[----:B------:R-:W1:Y:S02]  /*0780*/  FENCE.VIEW.ASYNC.S ;  /* 0x00000000000073c6 */ /* 0x000e640000000000 */
[----:B-1----:R1:W2:Y:S01]  /*0790*/  @!UP0 SYNCS.EXCH.64 URZ, [UR6+0x80], UR4 ;  /* 0x00008004063f85b2 */ /* 0x0022a20008000100 */
[----:B0-----:R-:W-:Y:S01]  /*07a0*/  IMAD R11, R7, R21, R4 ;  /* 0x00000015070b7224 */ /* 0x001fe200078e0204 */
[----:B------:R-:W-:-:S02]  /*07b0*/  @P4 SHF.R.S32.HI R0, RZ, 0x2, R0 ;  /* 0x00000002ff004819 */ /* 0x000fc40000011400 */
[----:B------:R-:W-:Y:S02]  /*07c0*/  ISETP.GE.U32.AND P6, PT, R12, 0x2, PT ;  /* 0x000000020c00780c */ /* 0x000fe40003fc6070 */
[----:B------:R-:W-:Y:S02]  /*07d0*/  @P4 ISETP.NE.AND P5, PT, R0, R11, PT ;  /* 0x0000000b0000420c */ /* 0x000fe40003fa5270 */
[----:B------:R-:W-:Y:S02]  /*07e0*/  SEL R9, RZ, 0x1, !P0 ;  /* 0x00000001ff097807 */ /* 0x000fe40004000000 */
[----:B------:R-:W-:Y:S02]  /*07f0*/  @P4 SEL R22, RZ, 0x1, P5 ;  /* 0x00000001ff164807 */ /* 0x000fe40002800000 */
[----:B------:R-:W-:Y:S02]  /*0800*/  LOP3.LUT R0, R94, 0x7f, RZ, 0xc0, !PT ;  /* 0x0000007f5e007812 */ /* 0x000fe400078ec0ff */
[----:B------:R-:W-:Y:S01]  /*0810*/  LOP3.LUT R22, R22, R9, RZ, 0xc0, !PT ;  /* 0x0000000916167212 */ /* 0x000fe200078ec0ff */
[----:B------:R1:W0:Y:S01]  /*0820*/  @!UP1 SYNCS.EXCH.64 URZ, [UR6+0x88], UR4 ;  /* 0x00008804063f95b2 */ /* 0x0002220008000100 */
[----:B------:R-:W-:Y:S01]  /*0830*/  SEL R18, R18, 0x2, P6 ;  /* 0x0000000212127807 */ /* 0x000fe20003000000 */
[----:B------:R-:W-:Y:S01]  /*0840*/  NOP ;  /* 0x0000000000007918 */ /* 0x000fe20000000000 */
[----:B-12---:R-:W-:Y:S05]  /*0850*/  @!P2 BRA `(.L_x_3) ;  /* 0x000000000008a947 */ /* 0x006fea0003800000 */
[----:B0---4-:R-:W-:Y:S01]  /*0860*/  UCGABAR_ARV ;  /* 0x00000000000079c7 */ /* 0x011fe20008000000 */
[----:B------:R-:W-:Y:S05]  /*0870*/  BRA `(.L_x_4) ;  /* 0x0000000000047947 */ /* 0x000fea0003800000 */
.L_x_3:
[----:B0---4-:R-:W-:Y:S01]  /*0880*/  NOP ;  /* 0x0000000000007918 */ /* 0x011fe20000000000 */
.L_x_4:
[----:B------:R-:W0:Y:S01]  /*0890*/  LDC R2, c[0x0][0x65c] ;  /* 0x00019700ff027b82 */ /* 0x000e220000000800 */
[----:B------:R-:W-:Y:S02]  /*08a0*/  IMAD.U32 R10, RZ, RZ, UR8 ;  /* 0x00000008ff0a7e24 */ /* 0x000fe4000f8e00ff */
[----:B------:R-:W-:Y:S01]  /*08b0*/  IMAD.MOV.U32 R11, RZ, RZ, RZ ;  /* 0x000000ffff0b7224 */ /* 0x000fe200078e00ff */
[----:B0-----:R-:W-:-:S04]  /*08c0*/  ISETP.NE.AND P1, PT, R2, 0x1, PT ;  /* 0x000000010200780c */ /* 0x001fc80003f25270 */
[----:B------:R-:W-:-:S09]  /*08d0*/  P2R R5, PR, RZ, 0x2 ;  /* 0x00000002ff057803 */ /* 0x000fd20000000000 */
[----:B------:R-:W0:Y:S01]  /*08e0*/  @P1 LDC R17, c[0x0][0x10] ;  /* 0x00000400ff111b82 */ /* 0x000e220000000800 */
[----:B------:R-:W-:Y:S02]  /*08f0*/  @P1 IMAD.MOV.U32 R5, RZ, RZ, RZ ;  /* 0x000000ffff051224 */ /* 0x000fe400078e00ff */
[----:B------:R-:W-:-:S05]  /*0900*/  @P1 IMAD.MOV.U32 R13, RZ, RZ, RZ ;  /* 0x000000ffff0d1224 */ /* 0x000fca00078e00ff */
[----:B------:R-:W1:Y:S01]  /*0910*/  @!P1 LDC R9, c[0x0][0xc] ;  /* 0x00000300ff099b82 */ /* 0x000e620000000800 */
[----:B------:R-:W-:Y:S01]  /*0920*/  ULDC UR4, c[0x0][0xc] ;  /* 0x0000030000047ab9 */ /* 0x000fe20000000800 */
[----:B------:R-:W-:Y:S01]  /*0930*/  ULDC UR5, c[0x0][0x10] ;  /* 0x0000040000057ab9 */ /* 0x000fe20000000800 */
[----:B------:R-:W-:Y:S01]  /*0940*/  ULDC UR6, c[0x0][0x14] ;  /* 0x0000050000067ab9 */ /* 0x000fe20000000800 */
[----:B------:R-:W-:-:S04]  /*0950*/  UIMAD.WIDE.U32 UR4, UR4, UR5, URZ ;  /* 0x00000005040472a5 */ /* 0x000fc8000f8e003f */
[----:B------:R-:W-:Y:S02]  /*0960*/  UIMAD.WIDE.U32 UR36, UR4, UR6, URZ ;  /* 0x00000006042472a5 */ /* 0x000fe4000f8e003f */
[----:B------:R-:W-:-:S04]  /*0970*/  UIMAD UR42, UR5, UR6, URZ ;  /* 0x00000006052a72a4 */ /* 0x000fc8000f8e023f */
[----:B------:R-:W-:Y:S01]  /*0980*/  UIADD3 UR42, UR37, UR42, URZ ;  /* 0x0000002a252a7290 */ /* 0x000fe2000fffe03f */
[----:B0-----:R-:W-:-:S04]  /*0990*/  @P1 IMAD.WIDE.U32 R16, R17, UR8, R4 ;  /* 0x0000000811101c25 */ /* 0x001fc8000f8e0004 */
[----:B------:R-:W-:Y:S02]  /*09a0*/  @P1 IMAD.IADD R17, R17, 0x1, R13 ;  /* 0x0000000111111824 */ /* 0x000fe400078e020d */
[----:B-1----:R-:W-:-:S04]  /*09b0*/  @!P1 IMAD.WIDE.U32 R10, R4, R9, R10 ;  /* 0x00000009040a9225 */ /* 0x002fc800078e000a */
[----:B------:R-:W-:Y:S02]  /*09c0*/  @!P1 IMAD.MOV.U32 R16, RZ, RZ, R10 ;  /* 0x000000ffff109224 */ /* 0x000fe400078e000a */
[----:B------:R-:W-:Y:S01]  /*09d0*/  @!P1 IMAD.MOV.U32 R17, RZ, RZ, R11 ;  /* 0x000000ffff119224 */ /* 0x000fe200078e000b */
[----:B------:R-:W-:Y:S06]  /*09e0*/  @!P2 BRA `(.L_x_5) ;  /* 0x00000000000ca947 */ /* 0x000fec0003800000 */
[----:B------:R-:W-:Y:S01]  /*09f0*/  UCGABAR_WAIT ;  /* 0x0000000000007dc7 */ /* 0x000fe20008000000 */
[----:B------:R-:W-:Y:S01]  /*0a00*/  CCTL.IVALL ;  /* 0x00000000ff00798f */ /* 0x000fe20002000000 */
[----:B------:R-:W-:Y:S05]  /*0a10*/  BRA `(.L_x_6) ;  /* 0x0000000000047947 */ /* 0x000fea0003800000 */
.L_x_5:
[----:B------:R-:W-:Y:S06]  /*0a20*/  BAR.SYNC.DEFER_BLOCKING 0x0 ;  /* 0x0000000000007b1d */ /* 0x000fec0000010000 */
.L_x_6:
[----:B------:R-:W-:Y:S05]  /*0a30*/  @!P3 BRA `(.L_x_7) ;  /* 0x000000500034b947 */ /* 0x000fea0003800000 */
[----:B------:R-:W-:-:S13]  /*0a40*/  ISETP.GT.U32.AND P0, PT, R12, 0x1, PT ;  /* 0x000000010c00780c */ /* 0x000fda0003f04070 */
[----:B------:R-:W-:Y:S05]  /*0a50*/  @P0 EXIT ;  /* 0x000000000000094d */ /* 0x000fea0003800000 */
[----:B------:R-:W-:Y:S01]  /*0a60*/  ULDC.64 UR4, c[0x0][0x650] ;  /* 0x0001940000047ab9 */ /* 0x000fe20000000a00 */
[----:B------:R-:W-:Y:S01]  /*0a70*/  PRMT R3, RZ, 0x7610, R3 ;  /* 0x00007610ff037816 */ /* 0x000fe20000000003 */
[----:B------:R-:W-:Y:S01]  /*0a80*/  IMAD.MOV.U32 R101, RZ, RZ, -0x1 ;  /* 0xffffffffff657424 */ /* 0x000fe200078e00ff */
[----:B------:R-:W-:Y:S01]  /*0a90*/  ISETP.GE.U32.AND P0, PT, R16, UR4, PT ;  /* 0x0000000410007c0c */ /* 0x000fe2000bf06070 */
[----:B------:R-:W-:Y:S02]  /*0aa0*/  IMAD.MOV.U32 R100, RZ, RZ, -0x1 ;  /* 0xffffffffff647424 */ /* 0x000fe400078e00ff */
[----:B------:R-:W-:Y:S01]  /*0ab0*/  IMAD.MOV.U32 R23, RZ, RZ, -0x1 ;  /* 0xffffffffff177424 */ /* 0x000fe200078e00ff */
[----:B------:R-:W-:-:S13]  /*0ac0*/  ISETP.GE.U32.AND.EX P0, PT, R17, UR5, PT, P0 ;  /* 0x0000000511007c0c */ /* 0x000fda000bf06100 */
[----:B------:R-:W-:Y:S05]  /*0ad0*/  @P0 BRA `(.L_x_8) ;  /* 0x00000004002c0947 */ /* 0x000fea0003800000 */
[----:B------:R-:W0:Y:S01]  /*0ae0*/  LDC.64 R24, c[0x0][0x628] ;  /* 0x00018a00ff187b82 */ /* 0x000e220000000a00 */
[----:B------:R-:W-:Y:S02]  /*0af0*/  IMAD.MOV.U32 R10, RZ, RZ, R16 ;  /* 0x000000ffff0a7224 */ /* 0x000fe400078e0010 */
[----:B------:R-:W-:-:S05]  /*0b00*/  IMAD.MOV.U32 R11, RZ, RZ, R17 ;  /* 0x000000ffff0b7224 */ /* 0x000fca00078e0011 */
[----:B------:R-:W1:Y:S08]  /*0b10*/  LDC R20, c[0x0][0x630] ;  /* 0x00018c00ff147b82 */ /* 0x000e700000000800 */
[----:B------:R-:W2:Y:S01]  /*0b20*/  LDC.64 R26, c[0x0][0x620] ;  /* 0x00018800ff1a7b82 */ /* 0x000ea20000000a00 */
[----:B0-----:R-:W-:-:S04]  /*0b30*/  ISETP.NE.U32.AND P0, PT, R24, RZ, PT ;  /* 0x000000ff1800720c */ /* 0x001fc80003f05070 */
[----:B------:R-:W-:-:S13]  /*0b40*/  ISETP.NE.AND.EX P0, PT, R25, RZ, PT, P0 ;  /* 0x000000ff1900720c */ /* 0x000fda0003f05300 */
[----:B-12---:R-:W-:Y:S05]  /*0b50*/  @!P0 BRA `(.L_x_9) ;  /* 0x0000000000288947 */ /* 0x006fea0003800000 */
[----:B------:R-:W0:Y:S02]  /*0b60*/  LDC R3, c[0x0][0x634] ;  /* 0x00018d00ff037b82 */ /* 0x000e240000000800 */
[----:B0-----:R-:W-:-:S05]  /*0b70*/  IADD3 R3, P0, R16, R3, RZ ;  /* 0x0000000310037210 */ /* 0x001fca0007f1e0ff */
[----:B------:R-:W-:-:S04]  /*0b80*/  IMAD.X R9, RZ, RZ, R17, P0 ;  /* 0x000000ffff097224 */ /* 0x000fc800000e0611 */
[----:B------:R-:W-:-:S04]  /*0b90*/  IMAD.WIDE.U32 R10, R9, R24, RZ ;  /* 0x00000018090a7225 */ /* 0x000fc800078e00ff */
[----:B------:R-:W-:-:S04]  /*0ba0*/  IMAD.WIDE.U32 R12, P0, R3, R25, R10 ;  /* 0x00000019030c7225 */ /* 0x000fc8000780000a */
[----:B------:R-:W-:-:S04]  /*0bb0*/  IMAD.WIDE.U32 R10, R3, R24, RZ ;  /* 0x00000018030a7225 */ /* 0x000fc800078e00ff */
[----:B------:R-:W-:Y:S01]  /*0bc0*/  IMAD.X R15, RZ, RZ, RZ, P0 ;  /* 0x000000ffff0f7224 */ /* 0x000fe200000e06ff */
[----:B------:R-:W-:Y:S01]  /*0bd0*/  IADD3 RZ, P0, R11, R12, RZ ;  /* 0x0000000c0bff7210 */ /* 0x000fe20007f1e0ff */
[----:B------:R-:W-:-:S04]  /*0be0*/  IMAD.MOV.U32 R14, RZ, RZ, R13 ;  /* 0x000000ffff0e7224 */ /* 0x000fc800078e000d */
[----:B------:R-:W-:-:S08]  /*0bf0*/  IMAD.WIDE.U32.X R10, R9, R25, R14, P0 ;  /* 0x00000019090a7225 */ /* 0x000fd000000e040e */
.L_x_9:
[----:B------:R-:W0:Y:S01]  /*0c00*/  LDC.64 R30, c[0x0][0x640] ;  /* 0x00019000ff1e7b82 */ /* 0x000e220000000a00 */
[-CC-:B------:R-:W-:Y:S02]  /*0c10*/  SHF.R.U64 R25, R10, R20.reuse, R11.reuse ;  /* 0x000000140a197219 */ /* 0x180fe4000000120b */
[----:B------:R-:W-:Y:S02]  /*0c20*/  SHF.R.U32.HI R3, RZ, R20, R11 ;  /* 0x00000014ff037219 */ /* 0x000fe4000001160b */
[----:B------:R-:W-:-:S03]  /*0c30*/  IADD3 R5, P0, RZ, -R25, RZ ;  /* 0x80000019ff057210 */ /* 0x000fc60007f1e0ff */
[----:B------:R-:W1:Y:S02]  /*0c40*/  LDC R24, c[0x0][0x618] ;  /* 0x00018600ff187b82 */ /* 0x000e640000000800 */
[----:B------:R-:W-:Y:S02]  /*0c50*/  IMAD.X R3, RZ, RZ, ~R3, P0 ;  /* 0x000000ffff037224 */ /* 0x000fe400000e0e03 */
[----:B------:R-:W-:-:S04]  /*0c60*/  IMAD.WIDE.U32 R10, R5, R26, R16 ;  /* 0x0000001a050a7225 */ /* 0x000fc800078e0010 */
[----:B------:R-:W2:Y:S01]  /*0c70*/  LDC R20, c[0x0][0x608] ;  /* 0x00018200ff147b82 */ /* 0x000ea20000000800 */
[----:B------:R-:W-:Y:S02]  /*0c80*/  IMAD R12, R3, R26, RZ ;  /* 0x0000001a030c7224 */ /* 0x000fe400078e02ff */
[----:B------:R-:W-:Y:S02]  /*0c90*/  IMAD.MOV.U32 R3, RZ, RZ, -0x1 ;  /* 0xffffffffff037424 */ /* 0x000fe400078e00ff */
[----:B------:R-:W-:Y:S02]  /*0ca0*/  IMAD R5, R5, R27, R12 ;  /* 0x0000001b05057224 */ /* 0x000fe400078e020c */
[----:B------:R-:W-:Y:S01]  /*0cb0*/  IMAD R27, R7, R21, R4 ;  /* 0x00000015071b7224 */ /* 0x000fe200078e0204 */
[----:B------:R-:W3:Y:S01]  /*0cc0*/  LDC R28, c[0x0][0x658] ;  /* 0x00019600ff1c7b82 */ /* 0x000ee20000000800 */
[----:B------:R-:W-:Y:S01]  /*0cd0*/  IMAD.IADD R5, R11, 0x1, R5 ;  /* 0x000000010b057824 */ /* 0x000fe200078e0205 */
[----:B0-----:R-:W-:Y:S01]  /*0ce0*/  ISETP.NE.U32.AND P0, PT, R30, RZ, PT ;  /* 0x000000ff1e00720c */ /* 0x001fe20003f05070 */
[----:B------:R-:W-:-:S03]  /*0cf0*/  IMAD.MOV.U32 R21, RZ, RZ, 0x1 ;  /* 0x00000001ff157424 */ /* 0x000fc600078e00ff */
[----:B------:R-:W-:Y:S02]  /*0d00*/  ISETP.NE.AND.EX P0, PT, R31, RZ, PT, P0 ;  /* 0x000000ff1f00720c */ /* 0x000fe40003f05300 */
[----:B------:R-:W0:Y:S01]  /*0d10*/  LDC R26, c[0x0][0x600] ;  /* 0x00018000ff1a7b82 */ /* 0x000e220000000800 */
[-CC-:B-1----:R-:W-:Y:S02]  /*0d20*/  SHF.R.U64 R14, R10, R24.reuse, R5.reuse ;  /* 0x000000180a0e7219 */ /* 0x182fe40000001205 */
[----:B------:R-:W-:-:S05]  /*0d30*/  SHF.R.U32.HI R5, RZ, R24, R5 ;  /* 0x00000018ff057219 */ /* 0x000fca0000011605 */
[----:B------:R-:W1:Y:S01]  /*0d40*/  LDC R15, c[0x0][0x648] ;  /* 0x00019200ff0f7b82 */ /* 0x000e620000000800 */
[-CC-:B--2---:R-:W-:Y:S02]  /*0d50*/  SHF.R.U64 R24, R14, R20.reuse, R5.reuse ;  /* 0x000000140e187219 */ /* 0x184fe40000001205 */
[----:B------:R-:W-:-:S05]  /*0d60*/  SHF.R.U32.HI R5, RZ, R20, R5 ;  /* 0x00000014ff057219 */ /* 0x000fca0000011605 */
[----:B------:R-:W2:Y:S01]  /*0d70*/  LDC R32, c[0x0][0x638] ;  /* 0x00018e00ff207b82 */ /* 0x000ea20000000800 */
[-CC-:B---3--:R-:W-:Y:S02]  /*0d80*/  SHF.R.U64 R20, R24, R28.reuse, R5.reuse ;  /* 0x0000001c18147219 */ /* 0x188fe40000001205 */
[-C--:B------:R-:W-:Y:S02]  /*0d90*/  SHF.L.U32 R3, R3, R28.reuse, RZ ;  /* 0x0000001c03037219 */ /* 0x080fe400000006ff */
[----:B------:R-:W-:Y:S01]  /*0da0*/  SHF.R.U32.HI R5, RZ, R28, R5 ;  /* 0x0000001cff057219 */ /* 0x000fe20000011605 */
[----:B------:R-:W-:Y:S01]  /*0db0*/  IMAD.MOV.U32 R4, RZ, RZ, R20 ;  /* 0x000000ffff047224 */ /* 0x000fe200078e0014 */
[----:B------:R-:W-:Y:S01]  /*0dc0*/  LOP3.LUT R7, RZ, R3, RZ, 0x33, !PT ;  /* 0x00000003ff077212 */ /* 0x000fe200078e33ff */
[----:B------:R-:W3:Y:S01]  /*0dd0*/  LDC R23, c[0x0][0x610] ;  /* 0x00018400ff177b82 */ /* 0x000ee20000000800 */
[----:B------:R-:W-:Y:S05]  /*0de0*/  @!P0 BRA `(.L_x_10) ;  /* 0x0000000000288947 */ /* 0x000fea0003800000 */
[----:B------:R-:W4:Y:S02]  /*0df0*/  LDC R3, c[0x0][0x64c] ;  /* 0x00019300ff037b82 */ /* 0x000f240000000800 */
[----:B----4-:R-:W-:-:S05]  /*0e00*/  IADD3 R3, P0, R20, R3, RZ ;  /* 0x0000000314037210 */ /* 0x010fca0007f1e0ff */
        /* <DEDUP_REMOVED lines=8> */
.L_x_10:
[----:B-1----:R-:W-:Y:S02]  /*0e90*/  SHF.R.U64 R5, R4, R15, R5 ;  /* 0x0000000f04057219 */ /* 0x002fe40000001205 */
[----:B------:R-:W-:Y:S01]  /*0ea0*/  LOP3.LUT R4, R24, R7, RZ, 0xc0, !PT ;  /* 0x0000000718047212 */ /* 0x000fe200078ec0ff */
[----:B0-----:R-:W-:Y:S01]  /*0eb0*/  VIADD R7, R26, 0xffffffff ;  /* 0xffffffff1a077836 */ /* 0x001fe20000000000 */
[----:B------:R-:W-:Y:S01]  /*0ec0*/  SHF.L.U32 R3, R21, R28, RZ ;  /* 0x0000001c15037219 */ /* 0x000fe200000006ff */
[----:B------:R-:W-:Y:S01]  /*0ed0*/  IMAD.MOV R9, RZ, RZ, -R5 ;  /* 0x000000ffff097224 */ /* 0x000fe200078e0a05 */
[----:B------:R-:W-:Y:S02]  /*0ee0*/  SEL R6, R6, R27, !P1 ;  /* 0x0000001b06067207 */ /* 0x000fe40004800000 */
[----:B------:R-:W-:Y:S01]  /*0ef0*/  LOP3.LUT R7, R14, R7, RZ, 0xc0, !PT ;  /* 0x000000070e077212 */ /* 0x000fe200078ec0ff */
[----:B------:R-:W-:Y:S02]  /*0f00*/  IMAD R5, R3, R5, R4 ;  /* 0x0000000503057224 */ /* 0x000fe400078e0204 */
[----:B--2---:R-:W-:-:S02]  /*0f10*/  IMAD R3, R9, R32, R20 ;  /* 0x0000002009037224 */ /* 0x004fc400078e0214 */
[----:B---3--:R-:W-:Y:S02]  /*0f20*/  IMAD R6, R5, R23, R6 ;  /* 0x0000001705067224 */ /* 0x008fe400078e0206 */
[----:B------:R-:W-:Y:S02]  /*0f30*/  IMAD R101, R3, R26, R7 ;  /* 0x0000001a03657224 */ /* 0x000fe400078e0207 */
[----:B------:R-:W-:Y:S02]  /*0f40*/  IMAD.MOV.U32 R4, RZ, RZ, 0x1 ;  /* 0x00000001ff047424 */ /* 0x000fe400078e00ff */
[----:B------:R-:W-:Y:S01]  /*0f50*/  IMAD.MOV.U32 R23, RZ, RZ, R25 ;  /* 0x000000ffff177224 */ /* 0x000fe200078e0019 */
[----:B------:R-:W-:Y:S02]  /*0f60*/  SEL R100, R101, R6, !P1 ;  /* 0x0000000665647207 */ /* 0x000fe40004800000 */
[----:B------:R-:W-:Y:S02]  /*0f70*/  PRMT R3, R4, 0x7610, R3 ;  /* 0x0000761004037816 */ /* 0x000fe40000000003 */
[----:B------:R-:W-:-:S07]  /*0f80*/  SEL R101, R6, R101, !P1 ;  /* 0x0000006506657207 */ /* 0x000fce0004800000 */
.L_x_8:
[----:B------:R-:W-:-:S08]  /*0f90*/  NOP ;  /* 0x0000000000007918 */ /* 0x000fd00000000000 */
[----:B------:R-:W0:Y:S02]  /*0fa0*/  USETMAXREG.TRY_ALLOC.CTAPOOL UP0, 0xe8 ;  /* 0x000000e8000079c8 */ /* 0x000e240008000600 */
[----:B0-----:R-:W-:-:S13]  /*0fb0*/  PLOP3.LUT P0, PT, PT, PT, UP0, 0x80, 0x0 ;  /* 0x000000000000781c */ /* 0x001fda0003f0f008 */
[----:B------:R-:W-:Y:S05]  /*0fc0*/  @!P0 BRA `(.L_x_8) ;  /* 0xfffffffc00f08947 */ /* 0x000fea000383ffff */
[----:B------:R-:W-:Y:S01]  /*0fd0*/  ULDC.64 UR4, c[0x0][0x598] ;  /* 0x0001660000047ab9 */ /* 0x000fe20000000a00 */
[----:B------:R-:W-:Y:S01]  /*0fe0*/  ULDC.64 UR38, c[0x0][0x208] ;  /* 0x0000820000267ab9 */ /* 0x000fe20000000a00 */
[----:B------:R-:W-:-:S04]  /*0ff0*/  ISETP.NE.U32.AND P0, PT, RZ, UR4, PT ;  /* 0x00000004ff007c0c */ /* 0x000fc8000bf05070 */
[----:B------:R-:W-:-:S13]  /*1000*/  ISETP.NE.AND.EX P0, PT, RZ, UR5, PT, P0 ;  /* 0x00000005ff007c0c */ /* 0x000fda000bf05300 */
[----:B------:R-:W-:Y:S05]  /*1010*/  @!P0 BRA `(.L_x_11) ;  /* 0x00000000001c8947 */ /* 0x000fea0003800000 */
[----:B------:R-:W0:Y:S02]  /*1020*/  LDC.64 R4, c[0x0][0x598] ;  /* 0x00016600ff047b82 */ /* 0x000e240000000a00 */
[----:B0-----:R-:W2:Y:S02]  /*1030*/  LDG.E.64 R4, desc[UR38][R4.64] ;  /* 0x0000002604047981 */ /* 0x001ea4000c1e1b00 */
[----:B--2---:R-:W-:-:S04]  /*1040*/  ISETP.NE.U32.AND P0, PT, R4, RZ, PT ;  /* 0x000000ff0400720c */ /* 0x004fc80003f05070 */
[----:B------:R-:W-:-:S13]  /*1050*/  ISETP.NE.AND.EX P0, PT, R5, RZ, PT, P0 ;  /* 0x000000ff0500720c */ /* 0x000fda0003f05300 */
[----:B------:R-:W-:Y:S05]  /*1060*/  @!P0 BRA `(.L_x_11) ;  /* 0x0000000000088947 */ /* 0x000fea0003800000 */
[----:B------:R0:W5:Y:S01]  /*1070*/  LD.E R90, desc[UR38][R4.64] ;  /* 0x00000026045a7980 */ /* 0x000162000c101900 */
[----:B------:R-:W-:Y:S05]  /*1080*/  BRA `(.L_x_12) ;  /* 0x0000000000247947 */ /* 0x000fea0003800000 */
.L_x_11:
[----:B------:R-:W-:Y:S02]  /*1090*/  ULDC.64 UR4, c[0x0][0x588] ;  /* 0x0001620000047ab9 */ /* 0x000fe40000000a00 */
[----:B------:R-:W-:-:S04]  /*10a0*/  ISETP.NE.U32.AND P0, PT, RZ, UR4, PT ;  /* 0x00000004ff007c0c */ /* 0x000fc8000bf05070 */
[----:B------:R-:W-:-:S13]  /*10b0*/  ISETP.NE.AND.EX P0, PT, RZ, UR5, PT, P0 ;  /* 0x00000005ff007c0c */ /* 0x000fda000bf05300 */
[----:B------:R-:W-:Y:S05]  /*10c0*/  @!P0 BRA `(.L_x_13) ;  /* 0x00000000000c8947 */ /* 0x000fea0003800000 */
[----:B------:R-:W0:Y:S02]  /*10d0*/  LDC.64 R90, c[0x0][0x588] ;  /* 0x00016200ff5a7b82 */ /* 0x000e240000000a00 */
[----:B0-----:R1:W5:Y:S01]  /*10e0*/  LDG.E R90, desc[UR38][R90.64] ;  /* 0x000000265a5a7981 */ /* 0x001362000c1e1900 */
[----:B------:R-:W-:Y:S05]  /*10f0*/  BRA `(.L_x_12) ;  /* 0x0000000000087947 */ /* 0x000fea0003800000 */
.L_x_13:
[----:B------:R-:W-:Y:S02]  /*1100*/  ULDC UR4, c[0x0][0x580] ;  /* 0x0001600000047ab9 */ /* 0x000fe40000000800 */
[----:B------:R-:W-:-:S07]  /*1110*/  IMAD.U32 R90, RZ, RZ, UR4 ;  /* 0x00000004ff5a7e24 */ /* 0x000fce000f8e00ff */
.L_x_12:
[----:B------:R-:W-:Y:S02]  /*1120*/  ULDC.64 UR4, c[0x0][0x5a0] ;  /* 0x0001680000047ab9 */ /* 0x000fe40000000a00 */
[----:B------:R-:W-:-:S04]  /*1130*/  ISETP.NE.U32.AND P0, PT, RZ, UR4, PT ;  /* 0x00000004ff007c0c */ /* 0x000fc8000bf05070 */
[----:B------:R-:W-:-:S13]  /*1140*/  ISETP.NE.AND.EX P0, PT, RZ, UR5, PT, P0 ;  /* 0x00000005ff007c0c */ /* 0x000fda000bf05300 */
[----:B------:R-:W-:Y:S05]  /*1150*/  @!P0 BRA `(.L_x_14) ;  /* 0x00000000001c8947 */ /* 0x000fea0003800000 */
[----:B0-----:R-:W0:Y:S02]  /*1160*/  LDC.64 R4, c[0x0][0x5a0] ;  /* 0x00016800ff047b82 */ /* 0x001e240000000a00 */
[----:B0-----:R-:W2:Y:S02]  /*1170*/  LDG.E.64 R4, desc[UR38][R4.64] ;  /* 0x0000002604047981 */ /* 0x001ea4000c1e1b00 */
[----:B--2---:R-:W-:-:S04]  /*1180*/  ISETP.NE.U32.AND P0, PT, R4, RZ, PT ;  /* 0x000000ff0400720c */ /* 0x004fc80003f05070 */
[----:B------:R-:W-:-:S13]  /*1190*/  ISETP.NE.AND.EX P0, PT, R5, RZ, PT, P0 ;  /* 0x000000ff0500720c */ /* 0x000fda0003f05300 */
[----:B------:R-:W-:Y:S05]  /*11a0*/  @!P0 BRA `(.L_x_14) ;  /* 0x0000000000088947 */ /* 0x000fea0003800000 */
[----:B-1----:R0:W5:Y:S01]  /*11b0*/  LD.E R91, desc[UR38][R4.64] ;  /* 0x00000026045b7980 */ /* 0x002162000c101900 */
[----:B------:R-:W-:Y:S05]  /*11c0*/  BRA `(.L_x_15) ;  /* 0x0000000000247947 */ /* 0x000fea0003800000 */
.L_x_14:
[----:B------:R-:W-:Y:S02]  /*11d0*/  ULDC.64 UR4, c[0x0][0x590] ;  /* 0x0001640000047ab9 */ /* 0x000fe40000000a00 */
[----:B------:R-:W-:-:S04]  /*11e0*/  ISETP.NE.U32.AND P0, PT, RZ, UR4, PT ;  /* 0x00000004ff007c0c */ /* 0x000fc8000bf05070 */
[----:B------:R-:W-:-:S13]  /*11f0*/  ISETP.NE.AND.EX P0, PT, RZ, UR5, PT, P0 ;  /* 0x00000005ff007c0c */ /* 0x000fda000bf05300 */
[----:B------:R-:W-:Y:S05]  /*1200*/  @!P0 BRA `(.L_x_16) ;  /* 0x00000000000c8947 */ /* 0x000fea0003800000 */
[----:B0-----:R-:W1:Y:S02]  /*1210*/  LDC.64 R4, c[0x0][0x590] ;  /* 0x00016400ff047b82 */ /* 0x001e640000000a00 */
[----:B-1----:R1:W5:Y:S01]  /*1220*/  LDG.E R91, desc[UR38][R4.64] ;  /* 0x00000026045b7981 */ /* 0x002362000c1e1900 */
[----:B------:R-:W-:Y:S05]  /*1230*/  BRA `(.L_x_15) ;  /* 0x0000000000087947 */ /* 0x000fea0003800000 */
.L_x_16:
[----:B------:R-:W-:Y:S02]  /*1240*/  ULDC UR4, c[0x0][0x584] ;  /* 0x0001610000047ab9 */ /* 0x000fe40000000800 */
[----:B-1----:R-:W-:-:S07]  /*1250*/  IMAD.U32 R91, RZ, RZ, UR4 ;  /* 0x00000004ff5b7e24 */ /* 0x002fce000f8e00ff */
.L_x_15:
[----:B------:R-:W-:-:S13]  /*1260*/  LOP3.LUT P0, RZ, R3, 0xff, RZ, 0xc0, !PT ;  /* 0x000000ff03ff7812 */ /* 0x000fda000780c0ff */
[----:B------:R-:W-:Y:S05]  /*1270*/  @!P0 EXIT ;  /* 0x000000000000894d */ /* 0x000fea0003800000 */
[----:B------:R-:W2:Y:S01]  /*1280*/  LDC R93, c[0x0][0x658] ;  /* 0x00019600ff5d7b82 */ /* 0x000ea20000000800 */
[----:B------:R-:W-:Y:S01]  /*1290*/  ULDC.64 UR6, c[0x0][0x288] ;  /* 0x0000a20000067ab9 */ /* 0x000fe20000000a00 */
[----:B------:R-:W-:Y:S01]  /*12a0*/  LOP3.LUT R8, R8, 0x1, RZ, 0xc0, !PT ;  /* 0x0000000108087812 */ /* 0x000fe200078ec0ff */
[----:B------:R-:W-:Y:S01]  /*12b0*/  UIADD3 UR4, UR7, 0x7f, URZ ;  /* 0x0000007f07047890 */ /* 0x000fe2000fffe03f */
[----:B------:R-:W-:Y:S01]  /*12c0*/  SHF.R.U32.HI R3, RZ, 0x1, R0 ;  /* 0x00000001ff037819 */ /* 0x000fe20000011600 */
[----:B01----:R-:W-:Y:S01]  /*12d0*/  IMAD.U32 R5, RZ, RZ, UR6 ;  /* 0x00000006ff057e24 */ /* 0x003fe2000f8e00ff */
[----:B------:R-:W-:Y:S01]  /*12e0*/  SHF.R.U32.HI R0, RZ, 0x2, R94 ;  /* 0x00000002ff007819 */ /* 0x000fe2000001165e */
[----:B------:R-:W-:Y:S01]  /*12f0*/  USHF.R.S32.HI UR5, URZ, 0x1f, UR4 ;  /* 0x0000001f3f057899 */ /* 0x000fe20008011404 */
[----:B------:R-:W0:Y:S01]  /*1300*/  LDC R96, c[0x0][0x600] ;  /* 0x00018000ff607b82 */ /* 0x000e220000000800 */
[----:B------:R-:W-:Y:S01]  /*1310*/  LOP3.LUT R92, R94, 0x3, RZ, 0xc0, !PT ;  /* 0x000000035e5c7812 */ /* 0x000fe200078ec0ff */
[----:B------:R-:W-:Y:S01]  /*1320*/  IMAD.SHL.U32 R7, R8, 0x40, RZ ;  /* 0x0000004008077824 */ /* 0x000fe200078e00ff */
[----:B------:R-:W-:Y:S01]  /*1330*/  LOP3.LUT R0, R0, 0x7, RZ, 0xc0, !PT ;  /* 0x0000000700007812 */ /* 0x000fe200078ec0ff */
[----:B------:R-:W-:Y:S01]  /*1340*/  ULEA.HI UR5, UR5, UR4, URZ, 0x7 ;  /* 0x0000000405057291 */ /* 0x000fe2000f8f383f */
[----:B------:R-:W-:Y:S01]  /*1350*/  LOP3.LUT R3, R3, 0x30, RZ, 0xc0, !PT ;  /* 0x0000003003037812 */ /* 0x000fe200078ec0ff */
[----:B------:R-:W-:Y:S01]  /*1360*/  IMAD R92, R92, -0x2, R5 ;  /* 0xfffffffe5c5c7824 */ /* 0x000fe200078e0205 */
[--C-:B------:R-:W-:Y:S01]  /*1370*/  LOP3.LUT R88, R7, 0x40, R0.reuse, 0xe2, !PT ;  /* 0x0000004007587812 */ /* 0x100fe200078ee200 */
[----:B------:R-:W-:Y:S01]  /*1380*/  USHF.R.S32.HI UR43, URZ, 0x7, UR5 ;  /* 0x000000073f2b7899 */ /* 0x000fe20008011405 */
[----:B------:R-:W-:Y:S01]  /*1390*/  IADD3 R5, RZ, -R3, -R0 ;  /* 0x80000003ff057210 */ /* 0x000fe20007ffe800 */
[----:B------:R-:W-:Y:S01]  /*13a0*/  IMAD.MOV.U32 R0, RZ, RZ, -0x1 ;  /* 0xffffffffff007424 */ /* 0x000fe200078e00ff */
[----:B------:R-:W-:Y:S01]  /*13b0*/  LOP3.LUT R95, R94, 0x80, RZ, 0xc0, !PT ;  /* 0x000000805e5f7812 */ /* 0x000fe200078ec0ff */
[----:B------:R-:W-:Y:S01]  /*13c0*/  UISETP.LT.AND UP0, UPT, UR43, 0x1, UPT ;  /* 0x000000012b00788c */ /* 0x000fe2000bf01270 */
[----:B------:R-:W-:Y:S01]  /*13d0*/  IMAD.MOV.U32 R4, RZ, RZ, 0x1 ;  /* 0x00000001ff047424 */ /* 0x000fe200078e00ff */
[----:B------:R-:W-:Y:S01]  /*13e0*/  ULDC UR4, c[0x0][0x284] ;  /* 0x0000a10000047ab9 */ /* 0x000fe20000000800 */
[----:B------:R-:W-:Y:S01]  /*13f0*/  IMAD R5, R8, -0x40, R5 ;  /* 0xffffffc008057824 */ /* 0x000fe200078e0205 */
[----:B--2---:R-:W-:Y:S01]  /*1400*/  SHF.L.U32 R0, R0, R93, RZ ;  /* 0x0000005d00007219 */ /* 0x004fe200000006ff */
[----:B------:R-:W-:Y:S01]  /*1410*/  USEL UR44, UR43, 0x1, UP0 ;  /* 0x000000012b2c7887 */ /* 0x000fe20008000000 */
[----:B------:R-:W-:Y:S01]  /*1420*/  LOP3.LUT R88, R88, R3, RZ, 0xfc, !PT ;  /* 0x0000000358587212 */ /* 0x000fe200078efcff */
[----:B------:R-:W-:Y:S01]  /*1430*/  IMAD.SHL.U32 R94, R94, 0x2, RZ ;  /* 0x000000025e5e7824 */ /* 0x000fe200078e00ff */
[----:B------:R-:W-:Y:S01]  /*1440*/  SHF.L.U32 R93, R4, R93, RZ ;  /* 0x0000005d045d7219 */ /* 0x000fe200000006ff */
[----:B------:R-:W-:Y:S01]  /*1450*/  VIADD R98, R5, UR4 ;  /* 0x0000000405627c36 */ /* 0x000fe20008000000 */
[----:B------:R-:W-:Y:S01]  /*1460*/  SHF.R.U32.HI R95, RZ, 0x7, R95 ;  /* 0x00000007ff5f7819 */ /* 0x000fe2000001165f */
[----:B------:R-:W-:Y:S01]  /*1470*/  IMAD.MOV.U32 R89, RZ, RZ, RZ ;  /* 0x000000ffff597224 */ /* 0x000fe200078e00ff */
[----:B------:R-:W-:Y:S01]  /*1480*/  LOP3.LUT R97, RZ, R0, RZ, 0x33, !PT ;  /* 0x00000000ff617212 */ /* 0x000fe200078e33ff */
[----:B0-----:R-:W-:Y:S01]  /*1490*/  VIADD R96, R96, 0xffffffff ;  /* 0xffffffff60607836 */ /* 0x001fe20000000000 */
[----:B------:R-:W-:Y:S01]  /*14a0*/  UIADD3 UR44, UR43, -UR44, URZ ;  /* 0x8000002c2b2c7290 */ /* 0x000fe2000fffe03f */
[----:B------:R-:W-:Y:S01]  /*14b0*/  UMOV UR40, URZ ;  /* 0x0000003f00287c82 */ /* 0x000fe20008000000 */
[----:B------:R-:W-:-:S10]  /*14c0*/  UMOV UR41, URZ ;  /* 0x0000003f00297c82 */ /* 0x000fd40008000000 */
.L_x_168:
[----:B0-----:R-:W0:Y:S01]  /*14d0*/  SHFL.IDX PT, R0, R95, RZ, 0x1f ;  /* 0x00001fff5f007589 */ /* 0x001e2200000e0000 */
[----:B-1----:R-:W1:Y:S01]  /*14e0*/  S2UR UR7, SR_CgaCtaId ;  /* 0x00000000000779c3 */ /* 0x002e620000008800 */
[----:B------:R-:W-:Y:S01]  /*14f0*/  UMOV UR6, 0x400 ;  /* 0x0000040000067882 */ /* 0x000fe20000000000 */
[----:B0-----:R-:W-:Y:S01]  /*1500*/  R2UR UR4, R0 ;  /* 0x00000000000472ca */ /* 0x001fe200000e0000 */
[----:B-1----:R-:W-:-:S12]  /*1510*/  ULEA UR6, UR7, UR6, 0x18 ;  /* 0x0000000607067291 */ /* 0x002fd8000f8ec03f */
[----:B------:R-:W-:-:S04]  /*1520*/  ULEA.HI UR5, UR4, UR4, URZ, 0x1 ;  /* 0x0000000404057291 */ /* 0x000fc8000f8f083f */
[----:B------:R-:W-:-:S04]  /*1530*/  ULOP3.LUT UR5, UR5, 0x7fffe, URZ, 0xc0, !UPT ;  /* 0x0007fffe05057892 */ /* 0x000fc8000f8ec03f */
[----:B------:R-:W-:-:S03]  /*1540*/  UIADD3 UR5, UR4, -UR5, URZ ;  /* 0x8000000504057290 */ /* 0x000fc6000fffe03f */
[----:B------:R-:W-:Y:S01]  /*1550*/  ULDC UR4, c[0x0][0x28c] ;  /* 0x0000a30000047ab9 */ /* 0x000fe20000000800 */
[----:B------:R-:W-:Y:S01]  /*1560*/  ULEA UR5, UR5, UR6, 0xd ;  /* 0x0000000605057291 */ /* 0x000fe2000f8e683f */
[----:B------:R-:W-:-:S03]  /*1570*/  ISETP.LT.AND P0, PT, RZ, UR4, PT ;  /* 0x00000004ff007c0c */ /* 0x000fc6000bf01270 */
[----:B------:R-:W-:-:S04]  /*1580*/  UIADD3 UR5, UR5, 0x180, URZ ;  /* 0x0000018005057890 */ /* 0x000fc8000fffe03f */
[----:B------:R-:W-:-:S04]  /*1590*/  USHF.R.U32.HI UR5, URZ, 0x4, UR5 ;  /* 0x000000043f057899 */ /* 0x000fc80008011605 */
[----:B------:R-:W-:-:S04]  /*15a0*/  ULOP3.LUT UR5, UR5, 0x3fff, URZ, 0xc0, !UPT ;  /* 0x00003fff05057892 */ /* 0x000fc8000f8ec03f */
[----:B------:R-:W-:Y:S01]  /*15b0*/  ULOP3.LUT UR45, UR5, 0x10000, URZ, 0xfc, !UPT ;  /* 0x00010000052d7892 */ /* 0x000fe2000f8efc3f */
[----:B----4-:R-:W-:Y:S11]  /*15c0*/  @P0 BRA `(.L_x_17) ;  /* 0x0000000000400947 */ /* 0x010ff60003800000 */
[----:B------:R-:W-:Y:S01]  /*15d0*/  MOV R0, 0x0 ;  /* 0x0000000000007802 */ /* 0x000fe20000000f00 */
[----:B------:R-:W-:Y:S01]  /*15e0*/  ULDC.64 UR4, c[0x4][0x68] ;  /* 0x01001a0000047ab9 */ /* 0x000fe20000000a00 */
[----:B------:R-:W-:Y:S01]  /*15f0*/  ULDC.64 UR6, c[0x4][0x8] ;  /* 0x0100020000067ab9 */ /* 0x000fe20000000a00 */
[----:B------:R-:W-:Y:S01]  /*1600*/  IMAD.U32 R4, RZ, RZ, UR4 ;  /* 0x00000004ff047e24 */ /* 0x000fe2000f8e00ff */
[----:B------:R0:W1:Y:S01]  /*1610*/  LDC.64 R14, c[0x4][R0] ;  /* 0x01000000000e7b82 */ /* 0x0000620000000a00 */
[----:B------:R-:W-:Y:S01]  /*1620*/  IMAD.U32 R5, RZ, RZ, UR5 ;  /* 0x00000005ff057e24 */ /* 0x000fe2000f8e00ff */
[----:B------:R-:W-:Y:S01]  /*1630*/  ULDC.64 UR4, c[0x4][0x70] ;  /* 0x01001c0000047ab9 */ /* 0x000fe20000000a00 */
[----:B------:R-:W-:Y:S02]  /*1640*/  IMAD.U32 R10, RZ, RZ, UR6 ;  /* 0x00000006ff0a7e24 */ /* 0x000fe4000f8e00ff */
[----:B------:R-:W-:Y:S02]  /*1650*/  IMAD.U32 R6, RZ, RZ, UR4 ;  /* 0x00000004ff067e24 */ /* 0x000fe4000f8e00ff */
[----:B------:R-:W-:-:S02]  /*1660*/  IMAD.U32 R7, RZ, RZ, UR5 ;  /* 0x00000005ff077e24 */ /* 0x000fc4000f8e00ff */
[----:B------:R-:W-:Y:S02]  /*1670*/  IMAD.U32 R11, RZ, RZ, UR7 ;  /* 0x00000007ff0b7e24 */ /* 0x000fe4000f8e00ff */
[----:B------:R-:W-:Y:S02]  /*1680*/  IMAD.MOV.U32 R8, RZ, RZ, 0x1e1 ;  /* 0x000001e1ff087424 */ /* 0x000fe400078e00ff */
[----:B------:R-:W-:Y:S02]  /*1690*/  IMAD.MOV.U32 R12, RZ, RZ, 0x1 ;  /* 0x00000001ff0c7424 */ /* 0x000fe400078e00ff */
[----:B0-----:R-:W-:-:S07]  /*16a0*/  IMAD.MOV.U32 R13, RZ, RZ, RZ ;  /* 0x000000ffff0d7224 */ /* 0x001fce00078e00ff */
[----:B------:R-:W-:-:S07]  /*16b0*/  LEPC R20, `(.L_x_17) ;  /* 0x000000001014794e */ /* 0x000fce0000000000 */
[----:B-1---5:R-:W-:Y:S05]  /*16c0*/  CALL.ABS.NOINC R14 ;  /* 0x000000000e007343 */ /* 0x022fea0003c00000 */
.L_x_17:
[----:B------:R-:W-:-:S04]  /*16d0*/  LOP3.LUT R0, R18, 0x1, RZ, 0xfc, !PT ;  /* 0x0000000112007812 */ /* 0x000fc800078efcff */
[----:B------:R-:W-:-:S13]  /*16e0*/  ISETP.NE.AND P0, PT, R0, 0x3, PT ;  /* 0x000000030000780c */ /* 0x000fda0003f05270 */
[----:B------:R-:W-:Y:S05]  /*16f0*/  @!P0 BRA `(.L_x_18) ;  /* 0x0000000000048947 */ /* 0x000fea0003800000 */
[----:B------:R-:W-:Y:S01]  /*1700*/  BPT.TRAP 0x1 ;  /* 0x000000040000795c */ /* 0x000fe20000300000 */
.L_x_18:
[----:B------:R-:W0:Y:S01]  /*1710*/  S2UR UR5, SR_CgaCtaId ;  /* 0x00000000000579c3 */ /* 0x000e220000008800 */
[----:B------:R-:W-:Y:S01]  /*1720*/  UMOV UR4, 0x400 ;  /* 0x0000040000047882 */ /* 0x000fe20000000000 */
[----:B------:R-:W-:Y:S02]  /*1730*/  IMAD.U32 R0, RZ, RZ, UR40 ;  /* 0x00000028ff007e24 */ /* 0x000fe4000f8e00ff */
[----:B------:R-:W-:-:S03]  /*1740*/  IMAD.U32 R3, RZ, RZ, UR41 ;  /* 0x00000029ff037e24 */ /* 0x000fc6000f8e00ff */
[----:B------:R-:W-:Y:S01]  /*1750*/  SHF.L.U32 R0, R0, 0x1f, RZ ;  /* 0x0000001f00007819 */ /* 0x000fe200000006ff */
[----:B0-----:R-:W-:-:S06]  /*1760*/  ULEA UR4, UR5, UR4, 0x18 ;  /* 0x0000000405047291 */ /* 0x001fcc000f8ec03f */
[----:B------:R-:W-:-:S04]  /*1770*/  IMAD.U32 R6, RZ, RZ, UR4 ;  /* 0x00000004ff067e24 */ /* 0x000fc8000f8e00ff */
[----:B------:R-:W-:-:S04]  /*1780*/  IMAD R3, R3, 0x8, R6 ;  /* 0x0000000803037824 */ /* 0x000fc800078e0206 */
[----:B------:R0:W1:Y:S01]  /*1790*/  SYNCS.PHASECHK.TRANS64.TRYWAIT P1, [R3+URZ], R0 ;  /* 0x00000000030075a7 */ /* 0x000062000802017f */
[----:B------:R-:W-:Y:S05]  /*17a0*/  @!P0 BRA `(.L_x_19) ;  /* 0x0000000000048947 */ /* 0x000fea0003800000 */
[----:B------:R-:W-:Y:S01]  /*17b0*/  BPT.TRAP 0x1 ;  /* 0x000000040000795c */ /* 0x000fe20000300000 */
.L_x_19:
[----:B------:R-:W-:-:S05]  /*17c0*/  IMAD.U32 R4, RZ, RZ, UR44 ;  /* 0x0000002cff047e24 */ /* 0x000fca000f8e00ff */
[----:B------:R-:W-:Y:S01]  /*17d0*/  ISETP.GE.AND P2, PT, R4, 0x1, PT ;  /* 0x000000010400780c */ /* 0x000fe20003f46270 */
[----:B-1----:R-:W-:-:S12]  /*17e0*/  @P1 BRA `(.L_x_20) ;  /* 0x0000000000081947 */ /* 0x002fd80003800000 */
[----:B------:R-:W1:Y:S02]  /*17f0*/  SYNCS.PHASECHK.TRANS64.TRYWAIT P1, [R3+URZ], R0 ;  /* 0x00000000030075a7 */ /* 0x000e64000802017f */
[----:B-1----:R-:W-:Y:S05]  /*1800*/  @!P1 BRA `(.L_x_21) ;  /* 0x0000005800d09947 */ /* 0x002fea0003800000 */
.L_x_20:
[----:B------:R-:W-:Y:S05]  /*1810*/  WARPSYNC.ALL ;  /* 0x0000000000007948 */ /* 0x000fea0003800000 */
[----:B------:R-:W-:Y:S01]  /*1820*/  R2UR UR4, R6 ;  /* 0x00000000060472ca */ /* 0x000fe200000e0000 */
[----:B------:R-:W-:Y:S01]  /*1830*/  ULEA UR5, UR41, UR45, 0xa ;  /* 0x0000002d29057291 */ /* 0x000fe2000f8e503f */
[----:B------:R-:W-:Y:S01]  /*1840*/  WARPGROUP.ARRIVE ;  /* 0x00000000000079c5 */ /* 0x000fe20000000000 */
[----:B------:R-:W-:Y:S01]  /*1850*/  UMOV UR9, 0x40000040 ;  /* 0x4000004000097882 */ /* 0x000fe20000000000 */
[----:B------:R-:W-:-:S04]  /*1860*/  UMOV UR11, 0x40000040 ;  /* 0x40000040000b7882 */ /* 0x000fc80000000000 */
[----:B------:R-:W-:-:S05]  /*1870*/  UMOV UR8, UR5 ;  /* 0x0000000500087c82 */ /* 0x000fca0008000000 */
[----:B------:R-:W-:-:S04]  /*1880*/  UIADD3 UR4, UR4, 0x1c180, URZ ;  /* 0x0001c18004047890 */ /* 0x000fc8000fffe03f */
[----:B------:R-:W-:-:S04]  /*1890*/  USHF.R.U32.HI UR4, URZ, 0x4, UR4 ;  /* 0x000000043f047899 */ /* 0x000fc80008011604 */
[----:B------:R-:W-:-:S04]  /*18a0*/  ULOP3.LUT UR4, UR4, 0x3fff, URZ, 0xc0, !UPT ;  /* 0x00003fff04047892 */ /* 0x000fc8000f8ec03f */
[----:B------:R-:W-:-:S04]  /*18b0*/  ULOP3.LUT UR4, UR4, 0x10000, URZ, 0xfc, !UPT ;  /* 0x0001000004047892 */ /* 0x000fc8000f8efc3f */
[----:B------:R-:W-:-:S07]  /*18c0*/  ULEA UR6, UR41, UR4, 0xa ;  /* 0x0000000429067291 */ /* 0x000fce000f8e503f */
[----:B------:R-:W-:Y:S02]  /*18d0*/  UMOV UR10, UR6 ;  /* 0x00000006000a7c82 */ /* 0x000fe40008000000 */
[----:B------:R-:W-:Y:S01]  /*18e0*/  IGMMA.64x128x32.S8.S8 R24, gdesc[UR8], RZ, !UPT, gsb0 ;  /* 0x03600000081879f1 */ /* 0x000fe2000c0410ff */
[----:B------:R-:W-:Y:S02]  /*18f0*/  UIADD3 UR8, UR5, 0x2, URZ ;  /* 0x0000000205087890 */ /* 0x000fe4000fffe03f */
[----:B------:R-:W-:Y:S01]  /*1900*/  UIADD3 UR10, UR6, 0x2, URZ ;  /* 0x00000002060a7890 */ /* 0x000fe2000fffe03f */
[----:B------:R-:W-:Y:S01]  /*1910*/  UMOV UR9, 0x40000040 ;  /* 0x4000004000097882 */ /* 0x000fe20000000000 */
[----:B------:R-:W-:Y:S01]  /*1920*/  UMOV UR11, 0x40000040 ;  /* 0x40000040000b7882 */ /* 0x000fe20000000000 */
[----:B------:R-:W-:Y:S02]  /*1930*/  WARPGROUP.DEPBAR.LE gsb0, 0x0 ;  /* 0x00008000000079c5 */ /* 0x000fe40000010000 */
[----:B------:R-:W-:-:S06]  /*1940*/  WARPGROUP.ARRIVE ;  /* 0x00000000000079c5 */ /* 0x000fcc0000000000 */
[----:B------:R-:W-:Y:S01]  /*1950*/  IGMMA.64x128x32.S8.S8 R24, gdesc[UR8], R24, gsb0 ;  /* 0x03600000081879f1 */ /* 0x000fe20008041018 */
        /* <DEDUP_REMOVED lines=13> */
[----:B------:R-:W-:Y:S03]  /*1a30*/  IGMMA.64x128x32.S8.S8 R24, gdesc[UR8], R24, gsb0 ;  /* 0x03600000081879f1 */ /* 0x000fe60008041018 */
[----:B------:R-:W-:Y:S02]  /*1a40*/  WARPGROUP.DEPBAR.LE gsb0, 0x0 ;  /* 0x00008000000079c5 */ /* 0x000fe40000010000 */
[----:B------:R-:W-:Y:S05]  /*1a50*/  @!P2 BRA `(.L_x_22) ;  /* 0x000000040028a947 */ /* 0x000fea0003800000 */
[----:B------:R-:W-:Y:S01]  /*1a60*/  UIADD3 UR5, UR41, 0x1, URZ ;  /* 0x0000000129057890 */ /* 0x000fe2000fffe03f */
[----:B01----:R-:W-:Y:S02]  /*1a70*/  IMAD.U32 R0, RZ, RZ, UR44 ;  /* 0x0000002cff007e24 */ /* 0x003fe4000f8e00ff */
[----:B------:R-:W-:Y:S01]  /*1a80*/  IMAD.U32 R3, RZ, RZ, UR41 ;  /* 0x00000029ff037e24 */ /* 0x000fe2000f8e00ff */
[----:B------:R-:W-:-:S04]  /*1a90*/  UISETP.NE.AND UP0, UPT, UR5, 0x7, UPT ;  /* 0x000000070500788c */ /* 0x000fc8000bf05270 */
[----:B------:R-:W-:Y:S02]  /*1aa0*/  USEL UR6, URZ, 0x1, UP0 ;  /* 0x000000013f067887 */ /* 0x000fe40008000000 */
[----:B------:R-:W-:Y:S02]  /*1ab0*/  USEL UR5, UR5, URZ, UP0 ;  /* 0x0000003f05057287 */ /* 0x000fe40008000000 */
[----:B------:R-:W-:-:S06]  /*1ac0*/  ULOP3.LUT UR6, UR40, UR6, URZ, 0x3c, !UPT ;  /* 0x0000000628067292 */ /* 0x000fcc000f8e3c3f */
[----:B------:R-:W-:-:S07]  /*1ad0*/  IMAD.U32 R7, RZ, RZ, UR6 ;  /* 0x00000006ff077e24 */ /* 0x000fce000f8e00ff */
.L_x_29:
[----:B------:R-:W-:Y:S05]  /*1ae0*/  @!P0 BRA `(.L_x_23) ;  /* 0x0000000000048947 */ /* 0x000fea0003800000 */
[----:B------:R-:W-:Y:S01]  /*1af0*/  BPT.TRAP 0x1 ;  /* 0x000000040000795c */ /* 0x000fe20000300000 */
.L_x_23:
[----:B------:R-:W0:Y:S01]  /*1b00*/  S2UR UR7, SR_CgaCtaId ;  /* 0x00000000000779c3 */ /* 0x000e220000008800 */
[----:B------:R-:W-:Y:S01]  /*1b10*/  UMOV UR6, 0x400 ;  /* 0x0000040000067882 */ /* 0x000fe20000000000 */
[----:B------:R-:W-:Y:S01]  /*1b20*/  IMAD.U32 R5, RZ, RZ, UR5 ;  /* 0x00000005ff057e24 */ /* 0x000fe2000f8e00ff */
[----:B------:R-:W-:Y:S01]  /*1b30*/  SHF.L.U32 R4, R7, 0x1f, RZ ;  /* 0x0000001f07047819 */ /* 0x000fe200000006ff */
[----:B0-----:R-:W-:-:S06]  /*1b40*/  ULEA UR6, UR7, UR6, 0x18 ;  /* 0x0000000607067291 */ /* 0x001fcc000f8ec03f */
[----:B------:R-:W-:-:S04]  /*1b50*/  IMAD.U32 R6, RZ, RZ, UR6 ;  /* 0x00000006ff067e24 */ /* 0x000fc8000f8e00ff */
[----:B------:R-:W-:-:S04]  /*1b60*/  IMAD R5, R5, 0x8, R6 ;  /* 0x0000000805057824 */ /* 0x000fc800078e0206 */
[----:B------:R0:W1:Y:S01]  /*1b70*/  SYNCS.PHASECHK.TRANS64.TRYWAIT P1, [R5+URZ], R4 ;  /* 0x00000004050075a7 */ /* 0x000062000802017f */
[----:B------:R-:W-:Y:S05]  /*1b80*/  @!P0 BRA `(.L_x_24) ;  /* 0x0000000000048947 */ /* 0x000fea0003800000 */
[----:B------:R-:W-:Y:S01]  /*1b90*/  BPT.TRAP 0x1 ;  /* 0x000000040000795c */ /* 0x000fe20000300000 */
.L_x_24:
[----:B-1----:R-:W-:Y:S05]  /*1ba0*/  @P1 BRA `(.L_x_25) ;  /* 0x0000000000081947 */ /* 0x002fea0003800000 */
[----:B------:R-:W1:Y:S02]  /*1bb0*/  SYNCS.PHASECHK.TRANS64.TRYWAIT P1, [R5+URZ], R4 ;  /* 0x00000004050075a7 */ /* 0x000e64000802017f */
[----:B-1----:R-:W-:Y:S05]  /*1bc0*/  @!P1 BRA `(.L_x_26) ;  /* 0x0000005400f49947 */ /* 0x002fea0003800000 */
.L_x_25:
[----:B------:R-:W-:Y:S01]  /*1bd0*/  ULEA UR6, UR5, UR45, 0xa ;  /* 0x0000002d05067291 */ /* 0x000fe2000f8e503f */
[----:B------:R-:W-:Y:S01]  /*1be0*/  WARPGROUP.ARRIVE ;  /* 0x00000000000079c5 */ /* 0x000fe20000000000 */
[----:B------:R-:W-:Y:S01]  /*1bf0*/  ULEA UR7, UR5, UR4, 0xa ;  /* 0x0000000405077291 */ /* 0x000fe2000f8e503f */
[----:B------:R-:W-:Y:S01]  /*1c00*/  UMOV UR9, 0x40000040 ;  /* 0x4000004000097882 */ /* 0x000fe20000000000 */
[----:B------:R-:W-:-:S03]  /*1c10*/  UMOV UR11, 0x40000040 ;  /* 0x40000040000b7882 */ /* 0x000fc60000000000 */
[----:B------:R-:W-:Y:S02]  /*1c20*/  UMOV UR8, UR6 ;  /* 0x0000000600087c82 */ /* 0x000fe40008000000 */
[----:B------:R-:W-:Y:S02]  /*1c30*/  UMOV UR10, UR7 ;  /* 0x00000007000a7c82 */ /* 0x000fe40008000000 */
[----:B------:R-:W-:Y:S01]  /*1c40*/  IGMMA.64x128x32.S8.S8 R24, gdesc[UR8], R24, gsb0 ;  /* 0x03600000081879f1 */ /* 0x000fe20008041018 */
[----:B------:R-:W-:Y:S02]  /*1c50*/  UIADD3 UR8, UR6, 0x2, URZ ;  /* 0x0000000206087890 */ /* 0x000fe4000fffe03f */
[----:B------:R-:W-:Y:S01]  /*1c60*/  UIADD3 UR10, UR7, 0x2, URZ ;  /* 0x00000002070a7890 */ /* 0x000fe2000fffe03f */
[----:B------:R-:W-:Y:S01]  /*1c70*/  UMOV UR9, 0x40000040 ;  /* 0x4000004000097882 */ /* 0x000fe20000000000 */
[----:B------:R-:W-:Y:S01]  /*1c80*/  UMOV UR11, 0x40000040 ;  /* 0x40000040000b7882 */ /* 0x000fe20000000000 */
[----:B------:R-:W-:-:S02]  /*1c90*/  WARPGROUP.DEPBAR.LE gsb0, 0x0 ;  /* 0x00008000000079c5 */ /* 0x000fc40000010000 */
        /* <DEDUP_REMOVED lines=18> */
[----:B------:R-:W-:Y:S01]  /*1dc0*/  BPT.TRAP 0x1 ;  /* 0x000000040000795c */ /* 0x000fe20000300000 */
.L_x_27:
[----:B------:R-:W-:-:S13]  /*1dd0*/  ISETP.NE.AND P1, PT, R22, RZ, PT ;  /* 0x000000ff1600720c */ /* 0x000fda0003f25270 */
[----:B01----:R-:W-:-:S04]  /*1de0*/  @P1 IMAD R4, R3, 0x8, R6 ;  /* 0x0000000803041824 */ /* 0x003fc800078e0206 */
[----:B------:R-:W-:-:S05]  /*1df0*/  @P1 VIADD R4, R4, 0x38 ;  /* 0x0000003804041836 */ /* 0x000fca0000000000 */
[----:B------:R-:W-:-:S04]  /*1e00*/  @P1 PRMT R4, R19, 0x654, R4 ;  /* 0x0000065413041816 */ /* 0x000fc80000000004 */
[----:B------:R0:W-:Y:S01]  /*1e10*/  @P1 SYNCS.ARRIVE.TRANS64.RED.A1T0 RZ, [R4+URZ], RZ ;  /* 0x000000ff04ff19a7 */ /* 0x0001e2000810043f */
[----:B------:R-:W-:-:S13]  /*1e20*/  ISETP.GT.U32.AND P1, PT, R18, 0x1, PT ;  /* 0x000000011200780c */ /* 0x000fda0003f24070 */
[----:B0-----:R-:W-:Y:S05]  /*1e30*/  @P1 BRA `(.L_x_28) ;  /* 0x0000000000041947 */ /* 0x001fea0003800000 */
[----:B------:R-:W-:Y:S01]  /*1e40*/  BPT.TRAP 0x1 ;  /* 0x000000040000795c */ /* 0x000fe20000300000 */
.L_x_28:
[----:B------:R-:W-:Y:S01]  /*1e50*/  UIADD3 UR5, UR5, 0x1, URZ ;  /* 0x0000000105057890 */ /* 0x000fe2000fffe03f */
[C---:B------:R-:W-:Y:S01]  /*1e60*/  ISETP.GT.AND P2, PT, R0.reuse, 0x1, PT ;  /* 0x000000010000780c */ /* 0x040fe20003f44270 */
[----:B------:R-:W-:Y:S02]  /*1e70*/  VIADD R3, R3, 0x1 ;  /* 0x0000000103037836 */ /* 0x000fe40000000000 */
[----:B------:R-:W-:Y:S01]  /*1e80*/  UISETP.NE.AND UP0, UPT, UR5, 0x7, UPT ;  /* 0x000000070500788c */ /* 0x000fe2000bf05270 */
[----:B------:R-:W-:Y:S02]  /*1e90*/  VIADD R0, R0, 0xffffffff ;  /* 0xffffffff00007836 */ /* 0x000fe40000000000 */
[C---:B------:R-:W-:Y:S01]  /*1ea0*/  ISETP.NE.AND P1, PT, R3.reuse, 0x7, PT ;  /* 0x000000070300780c */ /* 0x040fe20003f25270 */
[----:B------:R-:W-:Y:S02]  /*1eb0*/  USEL UR6, URZ, 0x1, UP0 ;  /* 0x000000013f067887 */ /* 0x000fe40008000000 */
[----:B------:R-:W-:Y:S01]  /*1ec0*/  USEL UR5, UR5, URZ, UP0 ;  /* 0x0000003f05057287 */ /* 0x000fe20008000000 */
[----:B------:R-:W-:-:S03]  /*1ed0*/  SEL R3, R3, RZ, P1 ;  /* 0x000000ff03037207 */ /* 0x000fc60000800000 */
[----:B------:R-:W-:Y:S01]  /*1ee0*/  LOP3.LUT R7, R7, UR6, RZ, 0x3c, !PT ;  /* 0x0000000607077c12 */ /* 0x000fe2000f8e3cff */
[----:B------:R-:W-:Y:S07]  /*1ef0*/  @P2 BRA `(.L_x_29) ;  /* 0xfffffff800f82947 */ /* 0x000fee000383ffff */
.L_x_22:
[----:B01----:R-:W0:Y:S02]  /*1f00*/  LDC R0, c[0x0][0x28c] ;  /* 0x0000a300ff007b82 */ /* 0x003e240000000800 */
[----:B0-----:R-:W-:-:S13]  /*1f10*/  ISETP.GE.AND P1, PT, R0, 0x1, PT ;  /* 0x000000010000780c */ /* 0x001fda0003f26270 */
[----:B------:R-:W-:Y:S05]  /*1f20*/  @!P1 BRA `(.L_x_30) ;  /* 0x0000000000509947 */ /* 0x000fea0003800000 */
[----:B------:R-:W-:Y:S05]  /*1f30*/  @!P0 BRA `(.L_x_31) ;  /* 0x0000000000048947 */ /* 0x000fea0003800000 */
[----:B------:R-:W-:Y:S01]  /*1f40*/  BPT.TRAP 0x1 ;  /* 0x000000040000795c */ /* 0x000fe20000300000 */
.L_x_31:
[----:B------:R-:W-:Y:S01]  /*1f50*/  ISETP.NE.AND P0, PT, R22, RZ, PT ;  /* 0x000000ff1600720c */ /* 0x000fe20003f05270 */
[----:B------:R-:W-:Y:S01]  /*1f60*/  BSSY B0, `(.L_x_32) ;  /* 0x000000e000007945 */ /* 0x000fe20003800000 */
[----:B------:R-:W-:-:S11]  /*1f70*/  ISETP.GT.U32.AND P1, PT, R18, 0x1, PT ;  /* 0x000000011200780c */ /* 0x000fd60003f24070 */
[----:B------:R-:W-:Y:S05]  /*1f80*/  @!P0 BRA `(.L_x_33) ;  /* 0x00000000002c8947 */ /* 0x000fea0003800000 */
[----:B------:R-:W-:-:S04]  /*1f90*/  UIADD3 UR6, UR44, UR41, URZ ;  /* 0x000000292c067290 */ /* 0x000fc8000fffe03f */
[----:B------:R-:W-:-:S04]  /*1fa0*/  UIMAD.WIDE.U32 UR4, UR6, 0x24924925, URZ ;  /* 0x24924925060478a5 */ /* 0x000fc8000f8e003f */
[----:B------:R-:W-:-:S04]  /*1fb0*/  UIADD3 UR4, UR6, -UR5, URZ ;  /* 0x8000000506047290 */ /* 0x000fc8000fffe03f */
[----:B------:R-:W-:-:S04]  /*1fc0*/  ULEA.HI UR4, UR4, UR5, URZ, 0x1f ;  /* 0x0000000504047291 */ /* 0x000fc8000f8ff83f */
[----:B------:R-:W-:-:S04]  /*1fd0*/  USHF.R.U32.HI UR4, URZ, 0x2, UR4 ;  /* 0x000000023f047899 */ /* 0x000fc80008011604 */
[----:B------:R-:W-:-:S06]  /*1fe0*/  UIMAD UR4, UR4, -0x7, UR6 ;  /* 0xfffffff9040478a4 */ /* 0x000fcc000f8e0206 */
[----:B------:R-:W-:-:S04]  /*1ff0*/  IMAD.U32 R3, RZ, RZ, UR4 ;  /* 0x00000004ff037e24 */ /* 0x000fc8000f8e00ff */
[----:B------:R-:W-:-:S04]  /*2000*/  IMAD R0, R3, 0x8, R6 ;  /* 0x0000000803007824 */ /* 0x000fc800078e0206 */
[----:B------:R-:W-:-:S05]  /*2010*/  VIADD R0, R0, 0x38 ;  /* 0x0000003800007836 */ /* 0x000fca0000000000 */
[----:B------:R-:W-:-:S04]  /*2020*/  PRMT R0, R19, 0x654, R0 ;  /* 0x0000065413007816 */ /* 0x000fc80000000000 */
[----:B------:R0:W-:Y:S03]  /*2030*/  SYNCS.ARRIVE.TRANS64.RED.A1T0 RZ, [R0+URZ], RZ ;  /* 0x000000ff00ff79a7 */ /* 0x0001e6000810043f */
.L_x_33:
[----:B------:R-:W-:Y:S05]  /*2040*/  BSYNC B0 ;  /* 0x0000000000007941 */ /* 0x000fea0003800000 */
.L_x_32:
[----:B------:R-:W-:Y:S05]  /*2050*/  @P1 BRA `(.L_x_30) ;  /* 0x0000000000041947 */ /* 0x000fea0003800000 */
[----:B------:R-:W-:Y:S01]  /*2060*/  BPT.TRAP 0x1 ;  /* 0x000000040000795c */ /* 0x000fe20000300000 */
.L_x_30:
[----:B------:R-:W-:Y:S01]  /*2070*/  UISETP.GE.U32.AND UP1, UPT, UR43, 0x7, UPT ;  /* 0x000000072b00788c */ /* 0x000fe2000bf26070 */
[----:B------:R-:W-:Y:S01]  /*2080*/  IMAD.SHL.U32 R3, R100, 0x80, RZ ;  /* 0x0000008064037824 */ /* 0x000fe200078e00ff */
[----:B------:R-:W-:Y:S01]  /*2090*/  UIADD3 UR41, UR43, UR41, URZ ;  /* 0x000000292b297290 */ /* 0x000fe2000fffe03f */
[----:B------:R-:W-:Y:S01]  /*20a0*/  IMAD.SHL.U32 R11, R101, 0x80, RZ ;  /* 0x00000080650b7824 */ /* 0x000fe200078e00ff */
[----:B------:R-:W-:Y:S01]  /*20b0*/  ULDC UR7, c[0x0][0x288] ;  /* 0x0000a20000077ab9 */ /* 0x000fe20000000800 */
[----:B0-----:R-:W-:Y:S01]  /*20c0*/  IMAD.MOV.U32 R0, RZ, RZ, -0x1 ;  /* 0xffffffffff007424 */ /* 0x001fe200078e00ff */
[----:B------:R-:W-:Y:S01]  /*20d0*/  UISETP.GT.U32.AND UP0, UPT, UR41, 0x6, UPT ;  /* 0x000000062900788c */ /* 0x000fe2000bf04070 */
[----:B------:R-:W-:-:S03]  /*20e0*/  ISETP.GE.AND P0, PT, R3, UR7, PT ;  /* 0x0000000703007c0c */ /* 0x000fc6000bf06270 */
[----:B------:R-:W-:Y:S02]  /*20f0*/  UISETP.LT.U32.AND UP0, UPT, UR43, 0x7, UP0 ;  /* 0x000000072b00788c */ /* 0x000fe40008701070 */
[----:B------:R-:W-:Y:S02]  /*2100*/  @UP1 UIMAD.WIDE.U32 UR4, UR41, 0x24924925, URZ ;  /* 0x24924925290418a5 */ /* 0x000fe4000f8e003f */
[----:B------:R-:W-:Y:S02]  /*2110*/  USEL UR6, URZ, 0x1, !UP0 ;  /* 0x000000013f067887 */ /* 0x000fe4000c000000 */
[----:B------:R-:W-:Y:S02]  /*2120*/  @UP1 UIADD3 UR4, UR41, -UR5, URZ ;  /* 0x8000000529041290 */ /* 0x000fe4000fffe03f */
[----:B------:R-:W-:Y:S02]  /*2130*/  ULOP3.LUT UR40, UR40, UR6, URZ, 0x3c, !UPT ;  /* 0x0000000628287292 */ /* 0x000fe4000f8e3c3f */
[----:B------:R-:W-:-:S03]  /*2140*/  @UP1 ULEA.HI UR4, UR4, UR5, URZ, 0x1f ;  /* 0x0000000504041291 */ /* 0x000fc6000f8ff83f */
[----:B------:R-:W-:Y:S01]  /*2150*/  ULDC UR5, c[0x0][0x284] ;  /* 0x0000a10000057ab9 */ /* 0x000fe20000000800 */
[----:B------:R-:W-:Y:S01]  /*2160*/  @UP1 USHF.R.U32.HI UR4, URZ, 0x2, UR4 ;  /* 0x000000023f041899 */ /* 0x000fe20008011604 */
[----:B------:R-:W-:-:S03]  /*2170*/  ISETP.GE.OR P0, PT, R11, UR5, P0 ;  /* 0x000000050b007c0c */ /* 0x000fc60008706670 */
[----:B------:R-:W-:-:S10]  /*2180*/  @UP1 ULOP3.LUT UR40, UR40, 0x1, UR4, 0x78, !UPT ;  /* 0x0000000128281892 */ /* 0x000fd4000f8e7804 */
[----:B------:R-:W-:Y:S05]  /*2190*/  @P0 BRA `(.L_x_34) ;  /* 0x0000003000c80947 */ /* 0x000fea0003800000 */
[----:B------:R-:W0:Y:S01]  /*21a0*/  LDC.64 R12, c[0x0][0x5c8] ;  /* 0x00017200ff0c7b82 */ /* 0x000e220000000a00 */
[----:B------:R-:W-:Y:S01]  /*21b0*/  SHF.R.S32.HI R10, RZ, 0x1f, R23 ;  /* 0x0000001fff0a7819 */ /* 0x000fe20000011417 */
[----:B------:R-:W-:Y:S01]  /*21c0*/  ULDC.64 UR4, c[0x0][0x5d0] ;  /* 0x0001740000047ab9 */ /* 0x000fe20000000a00 */
[----:B------:R-:W-:Y:S01]  /*21d0*/  LOP3.LUT R8, R3, 0x6, R94, 0xf8, !PT ;  /* 0x0000000603087812 */ /* 0x000fe200078ef85e */
[----:B------:R-:W-:Y:S01]  /*21e0*/  IMAD.WIDE R14, R101, 0x80, R88 ;  /* 0x00000080650e7825 */ /* 0x000fe200078e0258 */
[----:B------:R-:W-:Y:S02]  /*21f0*/  BSSY B0, `(.L_x_34) ;  /* 0x000032c000007945 */ /* 0x000fe40003800000 */
[----:B------:R-:W-:Y:S01]  /*2200*/  SHF.R.S32.HI R9, RZ, 0x1f, R8 ;  /* 0x0000001fff097819 */ /* 0x000fe20000011408 */
[----:B------:R-:W-:Y:S02]  /*2210*/  IMAD R4, R10, UR4, RZ ;  /* 0x000000040a047c24 */ /* 0x000fe4000f8e02ff */
[----:B------:R-:W-:-:S02]  /*2220*/  IMAD.IADD R101, R98, 0x1, -R11 ;  /* 0x0000000162657824 */ /* 0x000fc400078e0a0b */
[C---:B------:R-:W-:Y:S02]  /*2230*/  IMAD R7, R23.reuse, UR5, R4 ;  /* 0x0000000517077c24 */ /* 0x040fe4000f8e0204 */
[----:B------:R-:W-:Y:S01]  /*2240*/  IMAD.WIDE.U32 R4, R23, UR4, R8 ;  /* 0x0000000417047c25 */ /* 0x000fe2000f8e0008 */
[----:B------:R-:W-:-:S03]  /*2250*/  ULDC.64 UR4, c[0x0][0x5c0] ;  /* 0x0001700000047ab9 */ /* 0x000fc60000000a00 */
[----:B------:R-:W-:Y:S02]  /*2260*/  IMAD.IADD R5, R5, 0x1, R7 ;  /* 0x0000000105057824 */ /* 0x000fe400078e0207 */
[----:B------:R-:W-:Y:S02]  /*2270*/  IMAD.IADD R3, R92, 0x1, -R3 ;  /* 0x000000015c037824 */ /* 0x000fe400078e0a03 */
[-C--:B0-----:R-:W-:Y:S02]  /*2280*/  IMAD R6, R15, R12.reuse, RZ ;  /* 0x0000000c0f067224 */ /* 0x081fe400078e02ff */
[----:B------:R-:W-:-:S04]  /*2290*/  IMAD.WIDE.U32 R4, R14, R12, R4 ;  /* 0x0000000c0e047225 */ /* 0x000fc800078e0004 */
[----:B------:R-:W-:Y:S01]  /*22a0*/  IMAD R7, R14, R13, R6 ;  /* 0x0000000d0e077224 */ /* 0x000fe200078e0206 */
[----:B------:R-:W-:-:S04]  /*22b0*/  IADD3 R4, P0, R4, UR4, RZ ;  /* 0x0000000404047c10 */ /* 0x000fc8000ff1e0ff */
[----:B------:R-:W-:Y:S02]  /*22c0*/  IADD3.X R5, R5, UR5, R7, P0, !PT ;  /* 0x0000000505057c10 */ /* 0x000fe400087fe407 */
[----:B-----5:R-:W-:Y:S02]  /*22d0*/  ISETP.NE.AND P0, PT, R91, RZ, PT ;  /* 0x000000ff5b00720c */ /* 0x020fe40003f05270 */
[----:B------:R-:W-:-:S04]  /*22e0*/  LEA R6, P1, R12, R4, 0x3 ;  /* 0x000000040c067211 */ /* 0x000fc800078218ff */
[----:B------:R-:W-:-:S07]  /*22f0*/  LEA.HI.X R7, R12, R5, R13, 0x3, P1 ;  /* 0x000000050c077211 */ /* 0x000fce00008f1c0d */
[----:B------:R-:W-:Y:S05]  /*2300*/  @!P0 BRA `(.L_x_35) ;  /* 0x0000002400608947 */ /* 0x000fea0003800000 */
[----:B------:R-:W0:Y:S01]  /*2310*/  LDC.64 R102, c[0x0][0x5b0] ;  /* 0x00016c00ff667b82 */ /* 0x000e220000000a00 */
[----:B------:R-:W-:Y:S01]  /*2320*/  ULDC.64 UR4, c[0x0][0x5b8] ;  /* 0x00016e0000047ab9 */ /* 0x000fe20000000a00 */
[----:B------:R-:W-:Y:S01]  /*2330*/  ISETP.GE.AND P1, PT, R101, 0x1, PT ;  /* 0x000000016500780c */ /* 0x000fe20003f26270 */
[----:B------:R-:W-:Y:S01]  /*2340*/  IMAD R10, R10, UR4, RZ ;  /* 0x000000040a0a7c24 */ /* 0x000fe2000f8e02ff */
[----:B------:R-:W-:Y:S01]  /*2350*/  BSSY B1, `(.L_x_36) ;  /* 0x000000e000017945 */ /* 0x000fe20003800000 */
[----:B------:R-:W-:Y:S01]  /*2360*/  IMAD.WIDE.U32 R20, R23, UR4, R8 ;  /* 0x0000000417147c25 */ /* 0x000fe2000f8e0008 */
[----:B------:R-:W-:Y:S02]  /*2370*/  ISETP.LT.OR P5, PT, R3, 0x1, !P1 ;  /* 0x000000010300780c */ /* 0x000fe40004fa1670 */
[----:B------:R-:W1:Y:S01]  /*2380*/  LDC.64 R104, c[0x0][0x5a8] ;  /* 0x00016a00ff687b82 */ /* 0x000e620000000a00 */
[----:B------:R-:W-:Y:S02]  /*2390*/  IMAD R13, R23, UR5, R10 ;  /* 0x00000005170d7c24 */ /* 0x000fe4000f8e020a */
[----:B------:R-:W-:-:S02]  /*23a0*/  IMAD.MOV.U32 R12, RZ, RZ, R20 ;  /* 0x000000ffff0c7224 */ /* 0x000fc400078e0014 */
[----:B------:R-:W-:Y:S02]  /*23b0*/  IMAD.IADD R13, R21, 0x1, R13 ;  /* 0x00000001150d7824 */ /* 0x000fe400078e020d */
[-C--:B0-----:R-:W-:Y:S02]  /*23c0*/  IMAD R10, R15, R102.reuse, RZ ;  /* 0x000000660f0a7224 */ /* 0x081fe400078e02ff */
[----:B------:R-:W-:-:S04]  /*23d0*/  IMAD.WIDE.U32 R8, R14, R102, R12 ;  /* 0x000000660e087225 */ /* 0x000fc800078e000c */
[----:B------:R-:W-:Y:S01]  /*23e0*/  IMAD R23, R14, R103, R10 ;  /* 0x000000670e177224 */ /* 0x000fe200078e020a */
[----:B-1----:R-:W-:-:S04]  /*23f0*/  IADD3 R8, P0, R8, R104, RZ ;  /* 0x0000006808087210 */ /* 0x002fc80007f1e0ff */
[----:B------:R-:W-:Y:S01]  /*2400*/  IADD3.X R9, R105, R9, R23, P0, !PT ;  /* 0x0000000969097210 */ /* 0x000fe200007fe417 */
[----:B------:R-:W-:Y:S08]  /*2410*/  @P5 BRA `(.L_x_37) ;  /* 0x0000000000045947 */ /* 0x000ff00003800000 */
[----:B------:R0:W5:Y:S02]  /*2420*/  LDG.E.U8 R99, desc[UR38][R8.64] ;  /* 0x0000002608637981 */ /* 0x000164000c1e1100 */
.L_x_37:
[----:B------:R-:W-:Y:S05]  /*2430*/  BSYNC B1 ;  /* 0x0000000000017941 */ /* 0x000fea0003800000 */
.L_x_36:
[----:B-----5:R-:W-:Y:S01]  /*2440*/  LOP3.LUT R15, R99, 0xffff, RZ, 0xc0, !PT ;  /* 0x0000ffff630f7812 */ /* 0x020fe200078ec0ff */
[C---:B------:R-:W-:Y:S01]  /*2450*/  IMAD.SHL.U32 R10, R102.reuse, 0x8, RZ ;  /* 0x00000008660a7824 */ /* 0x040fe200078e00ff */
[----:B------:R-:W-:Y:S01]  /*2460*/  ISETP.LT.OR P2, PT, R3, 0x2, !P1 ;  /* 0x000000020300780c */ /* 0x000fe20004f41670 */
[----:B------:R-:W-:Y:S01]  /*2470*/  BSSY B1, `(.L_x_38) ;  /* 0x000000e000017945 */ /* 0x000fe20003800000 */
[----:B------:R-:W-:Y:S02]  /*2480*/  PRMT R100, R15, 0x8880, RZ ;  /* 0x000088800f647816 */ /* 0x000fe400000000ff */
[----:B------:R-:W-:Y:S02]  /*2490*/  SHF.L.U64.HI R11, R102, 0x3, R103 ;  /* 0x00000003660b7819 */ /* 0x000fe40000010267 */
[----:B------:R-:W-:Y:S01]  /*24a0*/  ISETP.GE.AND P0, PT, R101, 0x9, PT ;  /* 0x000000096500780c */ /* 0x000fe20003f06270 */
[----:B------:R-:W-:Y:S02]  /*24b0*/  IMAD R15, R100, R91, RZ ;  /* 0x0000005b640f7224 */ /* 0x000fe400078e02ff */
[----:B------:R-:W-:-:S04]  /*24c0*/  IMAD.WIDE.U32 R10, R14, R102, R10 ;  /* 0x000000660e0a7225 */ /* 0x000fc800078e000a */
[----:B------:R-:W-:Y:S01]  /*24d0*/  @!P5 IMAD R21, R24, R90, R15 ;  /* 0x0000005a1815d224 */ /* 0x000fe200078e020f */
[----:B------:R-:W-:Y:S01]  /*24e0*/  IADD3 R10, P3, P4, R20, R104, R10 ;  /* 0x00000068140a7210 */ /* 0x000fe20007c7e00a */
[----:B------:R-:W-:-:S03]  /*24f0*/  IMAD.IADD R20, R23, 0x1, R11 ;  /* 0x0000000117147824 */ /* 0x000fc600078e020b */
[----:B------:R1:W-:Y:S01]  /*2500*/  @!P5 STG.E.U8 desc[UR38][R4.64], R21 ;  /* 0x000000150400d986 */ /* 0x0003e2000c101126 */
[----:B------:R-:W-:Y:S08]  /*2510*/  @P2 BRA `(.L_x_39) ;  /* 0x00000000000c2947 */ /* 0x000ff00003800000 */
[----:B------:R-:W2:Y:S02]  /*2520*/  LDG.E.U8 R99, desc[UR38][R8.64+0x1] ;  /* 0x0000012608637981 */ /* 0x000ea4000c1e1100 */
[----:B--2---:R-:W-:-:S05]  /*2530*/  PRMT R14, R99, 0x8880, RZ ;  /* 0x00008880630e7816 */ /* 0x004fca00000000ff */
[----:B------:R-:W-:-:S07]  /*2540*/  IMAD R15, R14, R91, RZ ;  /* 0x0000005b0e0f7224 */ /* 0x000fce00078e02ff */
.L_x_39:
[----:B------:R-:W-:Y:S05]  /*2550*/  BSYNC B1 ;  /* 0x0000000000017941 */ /* 0x000fea0003800000 */
.L_x_38:
[----:B------:R-:W-:Y:S01]  /*2560*/  ISETP.LT.OR P5, PT, R3, 0x1, !P0 ;  /* 0x000000010300780c */ /* 0x000fe200047a1670 */
[----:B------:R-:W-:Y:S01]  /*2570*/  @!P2 IMAD R25, R25, R90, R15 ;  /* 0x0000005a1919a224 */ /* 0x000fe200078e020f */
[----:B------:R-:W-:Y:S01]  /*2580*/  BSSY B1, `(.L_x_40) ;  /* 0x000000a000017945 */ /* 0x000fe20003800000 */
[----:B------:R-:W-:Y:S02]  /*2590*/  IADD3.X R11, R13, R105, R20, P3, P4 ;  /* 0x000000690d0b7210 */ /* 0x000fe40001fe8414 */
[C---:B------:R-:W-:Y:S01]  /*25a0*/  ISETP.LT.OR P3, PT, R3.reuse, 0x2, !P0 ;  /* 0x000000020300780c */ /* 0x040fe20004761670 */
[----:B------:R2:W-:Y:S01]  /*25b0*/  @!P2 STG.E.U8 desc[UR38][R4.64+0x1], R25 ;  /* 0x000001190400a986 */ /* 0x0005e2000c101126 */
[C---:B------:R-:W-:Y:S02]  /*25c0*/  ISETP.LT.OR P4, PT, R3.reuse, 0x9, !P1 ;  /* 0x000000090300780c */ /* 0x040fe40004f81670 */
[----:B------:R-:W-:-:S04]  /*25d0*/  ISETP.LT.OR P2, PT, R3, 0xa, !P1 ;  /* 0x0000000a0300780c */ /* 0x000fc80004f41670 */
[----:B------:R-:W-:Y:S09]  /*25e0*/  @P5 BRA `(.L_x_41) ;  /* 0x00000000000c5947 */ /* 0x000ff20003800000 */
[----:B------:R-:W3:Y:S02]  /*25f0*/  LDG.E.U8 R99, desc[UR38][R10.64] ;  /* 0x000000260a637981 */ /* 0x000ee4000c1e1100 */
[----:B---3--:R-:W-:-:S05]  /*2600*/  PRMT R12, R99, 0x8880, RZ ;  /* 0x00008880630c7816 */ /* 0x008fca00000000ff */
[----:B------:R-:W-:-:S07]  /*2610*/  IMAD R15, R12, R91, RZ ;  /* 0x0000005b0c0f7224 */ /* 0x000fce00078e02ff */
.L_x_41:
[----:B------:R-:W-:Y:S05]  /*2620*/  BSYNC B1 ;  /* 0x0000000000017941 */ /* 0x000fea0003800000 */
.L_x_40:
[----:B------:R-:W-:Y:S01]  /*2630*/  @!P5 IMAD R13, R26, R90, R15 ;  /* 0x0000005a1a0dd224 */ /* 0x000fe200078e020f */
[----:B------:R-:W-:Y:S04]  /*2640*/  BSSY B1, `(.L_x_42) ;  /* 0x0000006000017945 */ /* 0x000fe80003800000 */
[----:B------:R3:W-:Y:S01]  /*2650*/  @!P5 STG.E.U8 desc[UR38][R6.64], R13 ;  /* 0x0000000d0600d986 */ /* 0x0007e2000c101126 */
[----:B------:R-:W-:Y:S05]  /*2660*/  @P3 BRA `(.L_x_43) ;  /* 0x00000000000c3947 */ /* 0x000fea0003800000 */
[----:B------:R-:W4:Y:S02]  /*2670*/  LDG.E.U8 R99, desc[UR38][R10.64+0x1] ;  /* 0x000001260a637981 */ /* 0x000f24000c1e1100 */
[----:B----4-:R-:W-:-:S05]  /*2680*/  PRMT R12, R99, 0x8880, RZ ;  /* 0x00008880630c7816 */ /* 0x010fca00000000ff */
[----:B------:R-:W-:-:S07]  /*2690*/  IMAD R15, R12, R91, RZ ;  /* 0x0000005b0c0f7224 */ /* 0x000fce00078e02ff */
.L_x_43:
[----:B------:R-:W-:Y:S05]  /*26a0*/  BSYNC B1 ;  /* 0x0000000000017941 */ /* 0x000fea0003800000 */
.L_x_42:
[----:B------:R-:W-:Y:S01]  /*26b0*/  @!P3 IMAD R27, R27, R90, R15 ;  /* 0x0000005a1b1bb224 */ /* 0x000fe200078e020f */
[----:B------:R-:W-:Y:S04]  /*26c0*/  BSSY B1, `(.L_x_44) ;  /* 0x0000006000017945 */ /* 0x000fe80003800000 */
[----:B------:R4:W-:Y:S01]  /*26d0*/  @!P3 STG.E.U8 desc[UR38][R6.64+0x1], R27 ;  /* 0x0000011b0600b986 */ /* 0x0009e2000c101126 */
[----:B------:R-:W-:Y:S05]  /*26e0*/  @P4 BRA `(.L_x_45) ;  /* 0x00000000000c4947 */ /* 0x000fea0003800000 */
[----:B------:R-:W5:Y:S02]  /*26f0*/  LDG.E.U8 R99, desc[UR38][R8.64+0x8] ;  /* 0x0000082608637981 */ /* 0x000f64000c1e1100 */
[----:B-----5:R-:W-:-:S05]  /*2700*/  PRMT R12, R99, 0x8880, RZ ;  /* 0x00008880630c7816 */ /* 0x020fca00000000ff */
[----:B------:R-:W-:-:S07]  /*2710*/  IMAD R15, R12, R91, RZ ;  /* 0x0000005b0c0f7224 */ /* 0x000fce00078e02ff */
.L_x_45:
[----:B------:R-:W-:Y:S05]  /*2720*/  BSYNC B1 ;  /* 0x0000000000017941 */ /* 0x000fea0003800000 */
.L_x_44:
[----:B---3--:R-:W-:Y:S01]  /*2730*/  @!P4 IMAD R13, R28, R90, R15 ;  /* 0x0000005a1c0dc224 */ /* 0x008fe200078e020f */
[----:B------:R-:W-:Y:S04]  /*2740*/  BSSY B1, `(.L_x_46) ;  /* 0x0000006000017945 */ /* 0x000fe80003800000 */
[----:B------:R3:W-:Y:S01]  /*2750*/  @!P4 STG.E.U8 desc[UR38][R4.64+0x8], R13 ;  /* 0x0000080d0400c986 */ /* 0x0007e2000c101126 */
[----:B------:R-:W-:Y:S05]  /*2760*/  @P2 BRA `(.L_x_47) ;  /* 0x00000000000c2947 */ /* 0x000fea0003800000 */
[----:B------:R-:W5:Y:S02]  /*2770*/  LDG.E.U8 R99, desc[UR38][R8.64+0x9] ;  /* 0x0000092608637981 */ /* 0x000f64000c1e1100 */
[----:B-----5:R-:W-:-:S05]  /*2780*/  PRMT R12, R99, 0x8880, RZ ;  /* 0x00008880630c7816 */ /* 0x020fca00000000ff */
[----:B------:R-:W-:-:S07]  /*2790*/  IMAD R15, R12, R91, RZ ;  /* 0x0000005b0c0f7224 */ /* 0x000fce00078e02ff */
.L_x_47:
[----:B------:R-:W-:Y:S05]  /*27a0*/  BSYNC B1 ;  /* 0x0000000000017941 */ /* 0x000fea0003800000 */
.L_x_46:
[----:B------:R-:W-:Y:S01]  /*27b0*/  ISETP.LT.OR P4, PT, R3, 0x9, !P0 ;  /* 0x000000090300780c */ /* 0x000fe20004781670 */
[----:B------:R-:W-:Y:S01]  /*27c0*/  @!P2 IMAD R29, R29, R90, R15 ;  /* 0x0000005a1d1da224 */ /* 0x000fe200078e020f */
[----:B------:R-:W-:Y:S01]  /*27d0*/  BSSY B1, `(.L_x_48) ;  /* 0x0000009000017945 */ /* 0x000fe20003800000 */
[C---:B------:R-:W-:Y:S02]  /*27e0*/  ISETP.LT.OR P3, PT, R3.reuse, 0xa, !P0 ;  /* 0x0000000a0300780c */ /* 0x040fe40004761670 */
[C---:B------:R-:W-:Y:S01]  /*27f0*/  ISETP.LT.OR P5, PT, R3.reuse, 0x11, !P1 ;  /* 0x000000110300780c */ /* 0x040fe20004fa1670 */
[----:B------:R0:W-:Y:S01]  /*2800*/  @!P2 STG.E.U8 desc[UR38][R4.64+0x9], R29 ;  /* 0x0000091d0400a986 */ /* 0x0001e2000c101126 */
[----:B------:R-:W-:-:S06]  /*2810*/  ISETP.LT.OR P2, PT, R3, 0x12, !P1 ;  /* 0x000000120300780c */ /* 0x000fcc0004f41670 */
[----:B------:R-:W-:Y:S07]  /*2820*/  @P4 BRA `(.L_x_49) ;  /* 0x00000000000c4947 */ /* 0x000fee0003800000 */
[----:B------:R-:W5:Y:S02]  /*2830*/  LDG.E.U8 R99, desc[UR38][R10.64+0x8] ;  /* 0x000008260a637981 */ /* 0x000f64000c1e1100 */
[----:B-----5:R-:W-:-:S05]  /*2840*/  PRMT R12, R99, 0x8880, RZ ;  /* 0x00008880630c7816 */ /* 0x020fca00000000ff */
[----:B------:R-:W-:-:S07]  /*2850*/  IMAD R15, R12, R91, RZ ;  /* 0x0000005b0c0f7224 */ /* 0x000fce00078e02ff */
.L_x_49:
[----:B------:R-:W-:Y:S05]  /*2860*/  BSYNC B1 ;  /* 0x0000000000017941 */ /* 0x000fea0003800000 */
.L_x_48:
[----:B---3--:R-:W-:Y:S01]  /*2870*/  @!P4 IMAD R13, R30, R90, R15 ;  /* 0x0000005a1e0dc224 */ /* 0x008fe200078e020f */
[----:B------:R-:W-:Y:S04]  /*2880*/  BSSY B1, `(.L_x_50) ;  /* 0x0000006000017945 */ /* 0x000fe80003800000 */
[----:B------:R3:W-:Y:S01]  /*2890*/  @!P4 STG.E.U8 desc[UR38][R6.64+0x8], R13 ;  /* 0x0000080d0600c986 */ /* 0x0007e2000c101126 */
[----:B------:R-:W-:Y:S05]  /*28a0*/  @P3 BRA `(.L_x_51) ;  /* 0x00000000000c3947 */ /* 0x000fea0003800000 */
[----:B------:R-:W5:Y:S02]  /*28b0*/  LDG.E.U8 R99, desc[UR38][R10.64+0x9] ;  /* 0x000009260a637981 */ /* 0x000f64000c1e1100 */
[----:B-----5:R-:W-:-:S05]  /*28c0*/  PRMT R12, R99, 0x8880, RZ ;  /* 0x00008880630c7816 */ /* 0x020fca00000000ff */
[----:B------:R-:W-:-:S07]  /*28d0*/  IMAD R15, R12, R91, RZ ;  /* 0x0000005b0c0f7224 */ /* 0x000fce00078e02ff */
.L_x_51:
[----:B------:R-:W-:Y:S05]  /*28e0*/  BSYNC B1 ;  /* 0x0000000000017941 */ /* 0x000fea0003800000 */
.L_x_50:
[----:B------:R-:W-:Y:S01]  /*28f0*/  @!P3 IMAD R31, R31, R90, R15 ;  /* 0x0000005a1f1fb224 */ /* 0x000fe200078e020f */
[----:B------:R-:W-:Y:S04]  /*2900*/  BSSY B1, `(.L_x_52) ;  /* 0x0000006000017945 */ /* 0x000fe80003800000 */
[----:B------:R0:W-:Y:S01]  /*2910*/  @!P3 STG.E.U8 desc[UR38][R6.64+0x9], R31 ;  /* 0x0000091f0600b986 */ /* 0x0001e2000c101126 */
[----:B------:R-:W-:Y:S05]  /*2920*/  @P5 BRA `(.L_x_53) ;  /* 0x00000000000c5947 */ /* 0x000fea0003800000 */
[----:B------:R-:W5:Y:S02]  /*2930*/  LDG.E.U8 R99, desc[UR38][R8.64+0x10] ;  /* 0x0000102608637981 */ /* 0x000f64000c1e1100 */
[----:B-----5:R-:W-:-:S05]  /*2940*/  PRMT R12, R99, 0x8880, RZ ;  /* 0x00008880630c7816 */ /* 0x020fca00000000ff */
[----:B------:R-:W-:-:S07]  /*2950*/  IMAD R15, R12, R91, RZ ;  /* 0x0000005b0c0f7224 */ /* 0x000fce00078e02ff */
.L_x_53:
[----:B------:R-:W-:Y:S05]  /*2960*/  BSYNC B1 ;  /* 0x0000000000017941 */ /* 0x000fea0003800000 */
.L_x_52:
[----:B---3--:R-:W-:Y:S01]  /*2970*/  @!P5 IMAD R13, R32, R90, R15 ;  /* 0x0000005a200dd224 */ /* 0x008fe200078e020f */
[----:B------:R-:W-:Y:S04]  /*2980*/  BSSY B1, `(.L_x_54) ;  /* 0x0000006000017945 */ /* 0x000fe80003800000 */
[----:B------:R3:W-:Y:S01]  /*2990*/  @!P5 STG.E.U8 desc[UR38][R4.64+0x10], R13 ;  /* 0x0000100d0400d986 */ /* 0x0007e2000c101126 */
[----:B------:R-:W-:Y:S05]  /*29a0*/  @P2 BRA `(.L_x_55) ;  /* 0x00000000000c2947 */ /* 0x000fea0003800000 */
[----:B------:R-:W5:Y:S02]  /*29b0*/  LDG.E.U8 R99, desc[UR38][R8.64+0x11] ;  /* 0x0000112608637981 */ /* 0x000f64000c1e1100 */
[----:B-----5:R-:W-:-:S05]  /*29c0*/  PRMT R12, R99, 0x8880, RZ ;  /* 0x00008880630c7816 */ /* 0x020fca00000000ff */
[----:B------:R-:W-:-:S07]  /*29d0*/  IMAD R15, R12, R91, RZ ;  /* 0x0000005b0c0f7224 */ /* 0x000fce00078e02ff */
.L_x_55:
[----:B------:R-:W-:Y:S05]  /*29e0*/  BSYNC B1 ;  /* 0x0000000000017941 */ /* 0x000fea0003800000 */
.L_x_54:
        /* <DEDUP_REMOVED lines=11> */
.L_x_57:
[----:B------:R-:W-:Y:S05]  /*2aa0*/  BSYNC B1 ;  /* 0x0000000000017941 */ /* 0x000fea0003800000 */
.L_x_56:
[----:B---3--:R-:W-:Y:S01]  /*2ab0*/  @!P4 IMAD R13, R34, R90, R15 ;  /* 0x0000005a220dc224 */ /* 0x008fe200078e020f */
[----:B------:R-:W-:Y:S04]  /*2ac0*/  BSSY B1, `(.L_x_58) ;  /* 0x0000006000017945 */ /* 0x000fe80003800000 */
[----:B------:R3:W-:Y:S01]  /*2ad0*/  @!P4 STG.E.U8 desc[UR38][R6.64+0x10], R13 ;  /* 0x0000100d0600c986 */ /* 0x0007e2000c101126 */
[----:B------:R-:W-:Y:S05]  /*2ae0*/  @P3 BRA `(.L_x_59) ;  /* 0x00000000000c3947 */ /* 0x000fea0003800000 */
[----:B------:R-:W5:Y:S02]  /*2af0*/  LDG.E.U8 R99, desc[UR38][R10.64+0x11] ;  /* 0x000011260a637981 */ /* 0x000f64000c1e1100 */
[----:B-----5:R-:W-:-:S05]  /*2b00*/  PRMT R12, R99, 0x8880, RZ ;  /* 0x00008880630c7816 */ /* 0x020fca00000000ff */
[----:B------:R-:W-:-:S07]  /*2b10*/  IMAD R15, R12, R91, RZ ;  /* 0x0000005b0c0f7224 */ /* 0x000fce00078e02ff */
.L_x_59:
[----:B------:R-:W-:Y:S05]  /*2b20*/  BSYNC B1 ;  /* 0x0000000000017941 */ /* 0x000fea0003800000 */
.L_x_58:
[----:B------:R-:W-:Y:S01]  /*2b30*/  @!P3 IMAD R35, R35, R90, R15 ;  /* 0x0000005a2323b224 */ /* 0x000fe200078e020f */
[----:B------:R-:W-:Y:S04]  /*2b40*/  BSSY B1, `(.L_x_60) ;  /* 0x0000006000017945 */ /* 0x000fe80003800000 */
[----:B------:R0:W-:Y:S01]  /*2b50*/  @!P3 STG.E.U8 desc[UR38][R6.64+0x11], R35 ;  /* 0x000011230600b986 */ /* 0x0001e2000c101126 */
[----:B------:R-:W-:Y:S05]  /*2b60*/  @P5 BRA `(.L_x_61) ;  /* 0x00000000000c5947 */ /* 0x000fea0003800000 */
[----:B------:R-:W5:Y:S02]  /*2b70*/  LDG.E.U8 R99, desc[UR38][R8.64+0x18] ;  /* 0x0000182608637981 */ /* 0x000f64000c1e1100 */
[----:B-----5:R-:W-:-:S05]  /*2b80*/  PRMT R12, R99, 0x8880, RZ ;  /* 0x00008880630c7816 */ /* 0x020fca00000000ff */
[----:B------:R-:W-:-:S07]  /*2b90*/  IMAD R15, R12, R91, RZ ;  /* 0x0000005b0c0f7224 */ /* 0x000fce00078e02ff */
.L_x_61:
[----:B------:R-:W-:Y:S05]  /*2ba0*/  BSYNC B1 ;  /* 0x0000000000017941 */ /* 0x000fea0003800000 */
.L_x_60:
[----:B---3--:R-:W-:Y:S01]  /*2bb0*/  @!P5 IMAD R13, R36, R90, R15 ;  /* 0x0000005a240dd224 */ /* 0x008fe200078e020f */
[----:B------:R-:W-:Y:S04]  /*2bc0*/  BSSY B1, `(.L_x_62) ;  /* 0x0000006000017945 */ /* 0x000fe80003800000 */
[----:B------:R3:W-:Y:S01]  /*2bd0*/  @!P5 STG.E.U8 desc[UR38][R4.64+0x18], R13 ;  /* 0x0000180d0400d986 */ /* 0x0007e2000c101126 */
[----:B------:R-:W-:Y:S05]  /*2be0*/  @P2 BRA `(.L_x_63) ;  /* 0x00000000000c2947 */ /* 0x000fea0003800000 */
[----:B------:R-:W5:Y:S02]  /*2bf0*/  LDG.E.U8 R99, desc[UR38][R8.64+0x19] ;  /* 0x0000192608637981 */ /* 0x000f64000c1e1100 */
[----:B-----5:R-:W-:-:S05]  /*2c00*/  PRMT R12, R99, 0x8880, RZ ;  /* 0x00008880630c7816 */ /* 0x020fca00000000ff */
[----:B------:R-:W-:-:S07]  /*2c10*/  IMAD R15, R12, R91, RZ ;  /* 0x0000005b0c0f7224 */ /* 0x000fce00078e02ff */
.L_x_63:
[----:B------:R-:W-:Y:S05]  /*2c20*/  BSYNC B1 ;  /* 0x0000000000017941 */ /* 0x000fea0003800000 */
.L_x_62:
        /* <DEDUP_REMOVED lines=11> */
.L_x_65:
[----:B------:R-:W-:Y:S05]  /*2ce0*/  BSYNC B1 ;  /* 0x0000000000017941 */ /* 0x000fea0003800000 */
.L_x_64:
[----:B---3--:R-:W-:Y:S01]  /*2cf0*/  @!P4 IMAD R13, R38, R90, R15 ;  /* 0x0000005a260dc224 */ /* 0x008fe200078e020f */
[----:B------:R-:W-:Y:S04]  /*2d00*/  BSSY B1, `(.L_x_66) ;  /* 0x0000006000017945 */ /* 0x000fe80003800000 */
[----:B------:R3:W-:Y:S01]  /*2d10*/  @!P4 STG.E.U8 desc[UR38][R6.64+0x18], R13 ;  /* 0x0000180d0600c986 */ /* 0x0007e2000c101126 */
[----:B------:R-:W-:Y:S05]  /*2d20*/  @P3 BRA `(.L_x_67) ;  /* 0x00000000000c3947 */ /* 0x000fea0003800000 */
[----:B------:R-:W5:Y:S02]  /*2d30*/  LDG.E.U8 R99, desc[UR38][R10.64+0x19] ;  /* 0x000019260a637981 */ /* 0x000f64000c1e1100 */
[----:B-----5:R-:W-:-:S05]  /*2d40*/  PRMT R12, R99, 0x8880, RZ ;  /* 0x00008880630c7816 */ /* 0x020fca00000000ff */
[----:B------:R-:W-:-:S07]  /*2d50*/  IMAD R15, R12, R91, RZ ;  /* 0x0000005b0c0f7224 */ /* 0x000fce00078e02ff */
.L_x_67:
[----:B------:R-:W-:Y:S05]  /*2d60*/  BSYNC B1 ;  /* 0x0000000000017941 */ /* 0x000fea0003800000 */
.L_x_66:
[----:B------:R-:W-:Y:S01]  /*2d70*/  @!P3 IMAD R39, R39, R90, R15 ;  /* 0x0000005a2727b224 */ /* 0x000fe200078e020f */
[----:B------:R-:W-:Y:S04]  /*2d80*/  BSSY B1, `(.L_x_68) ;  /* 0x0000006000017945 */ /* 0x000fe80003800000 */
[----:B------:R0:W-:Y:S01]  /*2d90*/  @!P3 STG.E.U8 desc[UR38][R6.64+0x19], R39 ;  /* 0x000019270600b986 */ /* 0x0001e2000c101126 */
[----:B------:R-:W-:Y:S05]  /*2da0*/  @P5 BRA `(.L_x_69) ;  /* 0x00000000000c5947 */ /* 0x000fea0003800000 */
[----:B------:R-:W5:Y:S02]  /*2db0*/  LDG.E.U8 R99, desc[UR38][R8.64+0x20] ;  /* 0x0000202608637981 */ /* 0x000f64000c1e1100 */
[----:B-----5:R-:W-:-:S05]  /*2dc0*/  PRMT R12, R99, 0x8880, RZ ;  /* 0x00008880630c7816 */ /* 0x020fca00000000ff */
[----:B------:R-:W-:-:S07]  /*2dd0*/  IMAD R15, R12, R91, RZ ;  /* 0x0000005b0c0f7224 */ /* 0x000fce00078e02ff */
.L_x_69:
[----:B------:R-:W-:Y:S05]  /*2de0*/  BSYNC B1 ;  /* 0x0000000000017941 */ /* 0x000fea0003800000 */
.L_x_68:
[----:B---3--:R-:W-:Y:S01]  /*2df0*/  @!P5 IMAD R13, R40, R90, R15 ;  /* 0x0000005a280dd224 */ /* 0x008fe200078e020f */
[----:B------:R-:W-:Y:S04]  /*2e00*/  BSSY B1, `(.L_x_70) ;  /* 0x0000006000017945 */ /* 0x000fe80003800000 */
[----:B------:R3:W-:Y:S01]  /*2e10*/  @!P5 STG.E.U8 desc[UR38][R4.64+0x20], R13 ;  /* 0x0000200d0400d986 */ /* 0x0007e2000c101126 */
[----:B------:R-:W-:Y:S05]  /*2e20*/  @P2 BRA `(.L_x_71) ;  /* 0x00000000000c2947 */ /* 0x000fea0003800000 */
[----:B------:R-:W5:Y:S02]  /*2e30*/  LDG.E.U8 R99, desc[UR38][R8.64+0x21] ;  /* 0x0000212608637981 */ /* 0x000f64000c1e1100 */
[----:B-----5:R-:W-:-:S05]  /*2e40*/  PRMT R12, R99, 0x8880, RZ ;  /* 0x00008880630c7816 */ /* 0x020fca00000000ff */
[----:B------:R-:W-:-:S07]  /*2e50*/  IMAD R15, R12, R91, RZ ;  /* 0x0000005b0c0f7224 */ /* 0x000fce00078e02ff */
.L_x_71:
[----:B------:R-:W-:Y:S05]  /*2e60*/  BSYNC B1 ;  /* 0x0000000000017941 */ /* 0x000fea0003800000 */
.L_x_70:
        /* <DEDUP_REMOVED lines=11> */
.L_x_73:
[----:B------:R-:W-:Y:S05]  /*2f20*/  BSYNC B1 ;  /* 0x0000000000017941 */ /* 0x000fea0003800000 */
.L_x_72:
[----:B---3--:R-:W-:Y:S01]  /*2f30*/  @!P4 IMAD R13, R42, R90, R15 ;  /* 0x0000005a2a0dc224 */ /* 0x008fe200078e020f */
[----:B------:R-:W-:Y:S04]  /*2f40*/  BSSY B1, `(.L_x_74) ;  /* 0x0000006000017945 */ /* 0x000fe80003800000 */
[----:B------:R3:W-:Y:S01]  /*2f50*/  @!P4 STG.E.U8 desc[UR38][R6.64+0x20], R13 ;  /* 0x0000200d0600c986 */ /* 0x0007e2000c101126 */
[----:B------:R-:W-:Y:S05]  /*2f60*/  @P3 BRA `(.L_x_75) ;  /* 0x00000000000c3947 */ /* 0x000fea0003800000 */
[----:B------:R-:W5:Y:S02]  /*2f70*/  LDG.E.U8 R99, desc[UR38][R10.64+0x21] ;  /* 0x000021260a637981 */ /* 0x000f64000c1e1100 */
[----:B-----5:R-:W-:-:S05]  /*2f80*/  PRMT R12, R99, 0x8880, RZ ;  /* 0x00008880630c7816 */ /* 0x020fca00000000ff */
[----:B------:R-:W-:-:S07]  /*2f90*/  IMAD R15, R12, R91, RZ ;  /* 0x0000005b0c0f7224 */ /* 0x000fce00078e02ff */
.L_x_75:
[----:B------:R-:W-:Y:S05]  /*2fa0*/  BSYNC B1 ;  /* 0x0000000000017941 */ /* 0x000fea0003800000 */
.L_x_74:
[----:B------:R-:W-:Y:S01]  /*2fb0*/  @!P3 IMAD R43, R43, R90, R15 ;  /* 0x0000005a2b2bb224 */ /* 0x000fe200078e020f */
[----:B------:R-:W-:Y:S04]  /*2fc0*/  BSSY B1, `(.L_x_76) ;  /* 0x0000006000017945 */ /* 0x000fe80003800000 */
[----:B------:R0:W-:Y:S01]  /*2fd0*/  @!P3 STG.E.U8 desc[UR38][R6.64+0x21], R43 ;  /* 0x0000212b0600b986 */ /* 0x0001e2000c101126 */
[----:B------:R-:W-:Y:S05]  /*2fe0*/  @P5 BRA `(.L_x_77) ;  /* 0x00000000000c5947 */ /* 0x000fea0003800000 */
[----:B------:R-:W5:Y:S02]  /*2ff0*/  LDG.E.U8 R99, desc[UR38][R8.64+0x28] ;  /* 0x0000282608637981 */ /* 0x000f64000c1e1100 */
[----:B-----5:R-:W-:-:S05]  /*3000*/  PRMT R12, R99, 0x8880, RZ ;  /* 0x00008880630c7816 */ /* 0x020fca00000000ff */
[----:B------:R-:W-:-:S07]  /*3010*/  IMAD R15, R12, R91, RZ ;  /* 0x0000005b0c0f7224 */ /* 0x000fce00078e02ff */
.L_x_77:
[----:B------:R-:W-:Y:S05]  /*3020*/  BSYNC B1 ;  /* 0x0000000000017941 */ /* 0x000fea0003800000 */
.L_x_76:
[----:B---3--:R-:W-:Y:S01]  /*3030*/  @!P5 IMAD R13, R44, R90, R15 ;  /* 0x0000005a2c0dd224 */ /* 0x008fe200078e020f */
[----:B------:R-:W-:Y:S04]  /*3040*/  BSSY B1, `(.L_x_78) ;  /* 0x0000006000017945 */ /* 0x000fe80003800000 */
[----:B------:R3:W-:Y:S01]  /*3050*/  @!P5 STG.E.U8 desc[UR38][R4.64+0x28], R13 ;  /* 0x0000280d0400d986 */ /* 0x0007e2000c101126 */
[----:B------:R-:W-:Y:S05]  /*3060*/  @P2 BRA `(.L_x_79) ;  /* 0x00000000000c2947 */ /* 0x000fea0003800000 */
[----:B------:R-:W5:Y:S02]  /*3070*/  LDG.E.U8 R99, desc[UR38][R8.64+0x29] ;  /* 0x0000292608637981 */ /* 0x000f64000c1e1100 */
[----:B-----5:R-:W-:-:S05]  /*3080*/  PRMT R12, R99, 0x8880, RZ ;  /* 0x00008880630c7816 */ /* 0x020fca00000000ff */
[----:B------:R-:W-:-:S07]  /*3090*/  IMAD R15, R12, R91, RZ ;  /* 0x0000005b0c0f7224 */ /* 0x000fce00078e02ff */
.L_x_79:
[----:B------:R-:W-:Y:S05]  /*30a0*/  BSYNC B1 ;  /* 0x0000000000017941 */ /* 0x000fea0003800000 */
.L_x_78:
        /* <DEDUP_REMOVED lines=11> */
.L_x_81:
[----:B------:R-:W-:Y:S05]  /*3160*/  BSYNC B1 ;  /* 0x0000000000017941 */ /* 0x000fea0003800000 */
.L_x_80:
[----:B---3--:R-:W-:Y:S01]  /*3170*/  @!P4 IMAD R13, R46, R90, R15 ;  /* 0x0000005a2e0dc224 */ /* 0x008fe200078e020f */
[----:B------:R-:W-:Y:S04]  /*3180*/  BSSY B1, `(.L_x_82) ;  /* 0x0000006000017945 */ /* 0x000fe80003800000 */
[----:B------:R3:W-:Y:S01]  /*3190*/  @!P4 STG.E.U8 desc[UR38][R6.64+0x28], R13 ;  /* 0x0000280d0600c986 */ /* 0x0007e2000c101126 */
[----:B------:R-:W-:Y:S05]  /*31a0*/  @P3 BRA `(.L_x_83) ;  /* 0x00000000000c3947 */ /* 0x000fea0003800000 */
[----:B------:R-:W5:Y:S02]  /*31b0*/  LDG.E.U8 R99, desc[UR38][R10.64+0x29] ;  /* 0x000029260a637981 */ /* 0x000f64000c1e1100 */
[----:B-----5:R-:W-:-:S05]  /*31c0*/  PRMT R12, R99, 0x8880, RZ ;  /* 0x00008880630c7816 */ /* 0x020fca00000000ff */
[----:B------:R-:W-:-:S07]  /*31d0*/  IMAD R15, R12, R91, RZ ;  /* 0x0000005b0c0f7224 */ /* 0x000fce00078e02ff */
.L_x_83:
[----:B------:R-:W-:Y:S05]  /*31e0*/  BSYNC B1 ;  /* 0x0000000000017941 */ /* 0x000fea0003800000 */
.L_x_82:
[----:B------:R-:W-:Y:S01]  /*31f0*/  @!P3 IMAD R47, R47, R90, R15 ;  /* 0x0000005a2f2fb224 */ /* 0x000fe200078e020f */
[----:B------:R-:W-:Y:S04]  /*3200*/  BSSY B1, `(.L_x_84) ;  /* 0x0000006000017945 */ /* 0x000fe80003800000 */
[----:B------:R0:W-:Y:S01]  /*3210*/  @!P3 STG.E.U8 desc[UR38][R6.64+0x29], R47 ;  /* 0x0000292f0600b986 */ /* 0x0001e2000c101126 */
[----:B------:R-:W-:Y:S05]  /*3220*/  @P5 BRA `(.L_x_85) ;  /* 0x00000000000c5947 */ /* 0x000fea0003800000 */
[----:B------:R-:W5:Y:S02]  /*3230*/  LDG.E.U8 R99, desc[UR38][R8.64+0x30] ;  /* 0x0000302608637981 */ /* 0x000f64000c1e1100 */
[----:B-----5:R-:W-:-:S05]  /*3240*/  PRMT R12, R99, 0x8880, RZ ;  /* 0x00008880630c7816 */ /* 0x020fca00000000ff */
[----:B------:R-:W-:-:S07]  /*3250*/  IMAD R15, R12, R91, RZ ;  /* 0x0000005b0c0f7224 */ /* 0x000fce00078e02ff */
.L_x_85:
[----:B------:R-:W-:Y:S05]  /*3260*/  BSYNC B1 ;  /* 0x0000000000017941 */ /* 0x000fea0003800000 */
.L_x_84:
[----:B---3--:R-:W-:Y:S01]  /*3270*/  @!P5 IMAD R13, R48, R90, R15 ;  /* 0x0000005a300dd224 */ /* 0x008fe200078e020f */
[----:B------:R-:W-:Y:S04]  /*3280*/  BSSY B1, `(.L_x_86) ;  /* 0x0000006000017945 */ /* 0x000fe80003800000 */
[----:B------:R3:W-:Y:S01]  /*3290*/  @!P5 STG.E.U8 desc[UR38][R4.64+0x30], R13 ;  /* 0x0000300d0400d986 */ /* 0x0007e2000c101126 */
[----:B------:R-:W-:Y:S05]  /*32a0*/  @P2 BRA `(.L_x_87) ;  /* 0x00000000000c2947 */ /* 0x000fea0003800000 */
[----:B------:R-:W5:Y:S02]  /*32b0*/  LDG.E.U8 R99, desc[UR38][R8.64+0x31] ;  /* 0x0000312608637981 */ /* 0x000f64000c1e1100 */
[----:B-----5:R-:W-:-:S05]  /*32c0*/  PRMT R12, R99, 0x8880, RZ ;  /* 0x00008880630c7816 */ /* 0x020fca00000000ff */
[----:B------:R-:W-:-:S07]  /*32d0*/  IMAD R15, R12, R91, RZ ;  /* 0x0000005b0c0f7224 */ /* 0x000fce00078e02ff */
.L_x_87:
[----:B------:R-:W-:Y:S05]  /*32e0*/  BSYNC B1 ;  /* 0x0000000000017941 */ /* 0x000fea0003800000 */
.L_x_86:
        /* <DEDUP_REMOVED lines=11> */
.L_x_89:
[----:B------:R-:W-:Y:S05]  /*33a0*/  BSYNC B1 ;  /* 0x0000000000017941 */ /* 0x000fea0003800000 */
.L_x_88:
[----:B---3--:R-:W-:Y:S01]  /*33b0*/  @!P4 IMAD R13, R50, R90, R15 ;  /* 0x0000005a320dc224 */ /* 0x008fe200078e020f */
[----:B------:R-:W-:Y:S04]  /*33c0*/  BSSY B1, `(.L_x_90) ;  /* 0x0000006000017945 */ /* 0x000fe80003800000 */
[----:B------:R3:W-:Y:S01]  /*33d0*/  @!P4 STG.E.U8 desc[UR38][R6.64+0x30], R13 ;  /* 0x0000300d0600c986 */ /* 0x0007e2000c101126 */
[----:B------:R-:W-:Y:S05]  /*33e0*/  @P3 BRA `(.L_x_91) ;  /* 0x00000000000c3947 */ /* 0x000fea0003800000 */
[----:B------:R-:W5:Y:S02]  /*33f0*/  LDG.E.U8 R99, desc[UR38][R10.64+0x31] ;  /* 0x000031260a637981 */ /* 0x000f64000c1e1100 */
[----:B-----5:R-:W-:-:S05]  /*3400*/  PRMT R12, R99, 0x8880, RZ ;  /* 0x00008880630c7816 */ /* 0x020fca00000000ff */
[----:B------:R-:W-:-:S07]  /*3410*/  IMAD R15, R12, R91, RZ ;  /* 0x0000005b0c0f7224 */ /* 0x000fce00078e02ff */
.L_x_91:
[----:B------:R-:W-:Y:S05]  /*3420*/  BSYNC B1 ;  /* 0x0000000000017941 */ /* 0x000fea0003800000 */
.L_x_90:
[----:B------:R-:W-:Y:S01]  /*3430*/  @!P3 IMAD R51, R51, R90, R15 ;  /* 0x0000005a3333b224 */ /* 0x000fe200078e020f */
[----:B------:R-:W-:Y:S04]  /*3440*/  BSSY B1, `(.L_x_92) ;  /* 0x0000006000017945 */ /* 0x000fe80003800000 */
[----:B------:R0:W-:Y:S01]  /*3450*/  @!P3 STG.E.U8 desc[UR38][R6.64+0x31], R51 ;  /* 0x000031330600b986 */ /* 0x0001e2000c101126 */
[----:B------:R-:W-:Y:S05]  /*3460*/  @P5 BRA `(.L_x_93) ;  /* 0x00000000000c5947 */ /* 0x000fea0003800000 */
[----:B------:R-:W5:Y:S02]  /*3470*/  LDG.E.U8 R99, desc[UR38][R8.64+0x38] ;  /* 0x0000382608637981 */ /* 0x000f64000c1e1100 */
[----:B-----5:R-:W-:-:S05]  /*3480*/  PRMT R12, R99, 0x8880, RZ ;  /* 0x00008880630c7816 */ /* 0x020fca00000000ff */
[----:B------:R-:W-:-:S07]  /*3490*/  IMAD R15, R12, R91, RZ ;  /* 0x0000005b0c0f7224 */ /* 0x000fce00078e02ff */
.L_x_93:
[----:B------:R-:W-:Y:S05]  /*34a0*/  BSYNC B1 ;  /* 0x0000000000017941 */ /* 0x000fea0003800000 */
.L_x_92:
[----:B---3--:R-:W-:Y:S01]  /*34b0*/  @!P5 IMAD R13, R52, R90, R15 ;  /* 0x0000005a340dd224 */ /* 0x008fe200078e020f */
[----:B------:R-:W-:Y:S04]  /*34c0*/  BSSY B1, `(.L_x_94) ;  /* 0x0000006000017945 */ /* 0x000fe80003800000 */
[----:B------:R3:W-:Y:S01]  /*34d0*/  @!P5 STG.E.U8 desc[UR38][R4.64+0x38], R13 ;  /* 0x0000380d0400d986 */ /* 0x0007e2000c101126 */
[----:B------:R-:W-:Y:S05]  /*34e0*/  @P2 BRA `(.L_x_95) ;  /* 0x00000000000c2947 */ /* 0x000fea0003800000 */
[----:B------:R-:W5:Y:S02]  /*34f0*/  LDG.E.U8 R99, desc[UR38][R8.64+0x39] ;  /* 0x0000392608637981 */ /* 0x000f64000c1e1100 */
[----:B-----5:R-:W-:-:S05]  /*3500*/  PRMT R12, R99, 0x8880, RZ ;  /* 0x00008880630c7816 */ /* 0x020fca00000000ff */
[----:B------:R-:W-:-:S07]  /*3510*/  IMAD R15, R12, R91, RZ ;  /* 0x0000005b0c0f7224 */ /* 0x000fce00078e02ff */
.L_x_95:
[----:B------:R-:W-:Y:S05]  /*3520*/  BSYNC B1 ;  /* 0x0000000000017941 */ /* 0x000fea0003800000 */
.L_x_94:
        /* <DEDUP_REMOVED lines=11> */
.L_x_97:
[----:B------:R-:W-:Y:S05]  /*35e0*/  BSYNC B1 ;  /* 0x0000000000017941 */ /* 0x000fea0003800000 */
.L_x_96:
[----:B---3--:R-:W-:Y:S01]  /*35f0*/  @!P4 IMAD R13, R54, R90, R15 ;  /* 0x0000005a360dc224 */ /* 0x008fe200078e020f */
[----:B------:R-:W-:Y:S04]  /*3600*/  BSSY B1, `(.L_x_98) ;  /* 0x0000006000017945 */ /* 0x000fe80003800000 */
[----:B------:R3:W-:Y:S01]  /*3610*/  @!P4 STG.E.U8 desc[UR38][R6.64+0x38], R13 ;  /* 0x0000380d0600c986 */ /* 0x0007e2000c101126 */
[----:B------:R-:W-:Y:S05]  /*3620*/  @P3 BRA `(.L_x_99) ;  /* 0x00000000000c3947 */ /* 0x000fea0003800000 */
[----:B------:R-:W5:Y:S02]  /*3630*/  LDG.E.U8 R99, desc[UR38][R10.64+0x39] ;  /* 0x000039260a637981 */ /* 0x000f64000c1e1100 */
[----:B-----5:R-:W-:-:S05]  /*3640*/  PRMT R12, R99, 0x8880, RZ ;  /* 0x00008880630c7816 */ /* 0x020fca00000000ff */
[----:B------:R-:W-:-:S07]  /*3650*/  IMAD R15, R12, R91, RZ ;  /* 0x0000005b0c0f7224 */ /* 0x000fce00078e02ff */
.L_x_99:
[----:B------:R-:W-:Y:S05]  /*3660*/  BSYNC B1 ;  /* 0x0000000000017941 */ /* 0x000fea0003800000 */
.L_x_98:
[----:B------:R-:W-:Y:S01]  /*3670*/  @!P3 IMAD R55, R55, R90, R15 ;  /* 0x0000005a3737b224 */ /* 0x000fe200078e020f */
[----:B------:R-:W-:Y:S04]  /*3680*/  BSSY B1, `(.L_x_100) ;  /* 0x0000006000017945 */ /* 0x000fe80003800000 */
[----:B------:R0:W-:Y:S01]  /*3690*/  @!P3 STG.E.U8 desc[UR38][R6.64+0x39], R55 ;  /* 0x000039370600b986 */ /* 0x0001e2000c101126 */
[----:B------:R-:W-:Y:S05]  /*36a0*/  @P5 BRA `(.L_x_101) ;  /* 0x00000000000c5947 */ /* 0x000fea0003800000 */
[----:B------:R-:W5:Y:S02]  /*36b0*/  LDG.E.U8 R99, desc[UR38][R8.64+0x40] ;  /* 0x0000402608637981 */ /* 0x000f64000c1e1100 */
[----:B-----5:R-:W-:-:S05]  /*36c0*/  PRMT R12, R99, 0x8880, RZ ;  /* 0x00008880630c7816 */ /* 0x020fca00000000ff */
[----:B------:R-:W-:-:S07]  /*36d0*/  IMAD R15, R12, R91, RZ ;  /* 0x0000005b0c0f7224 */ /* 0x000fce00078e02ff */
.L_x_101:
[----:B------:R-:W-:Y:S05]  /*36e0*/  BSYNC B1 ;  /* 0x0000000000017941 */ /* 0x000fea0003800000 */
.L_x_100:
[----:B---3--:R-:W-:Y:S01]  /*36f0*/  @!P5 IMAD R13, R56, R90, R15 ;  /* 0x0000005a380dd224 */ /* 0x008fe200078e020f */
[----:B------:R-:W-:Y:S04]  /*3700*/  BSSY B1, `(.L_x_102) ;  /* 0x0000006000017945 */ /* 0x000fe80003800000 */
[----:B------:R3:W-:Y:S01]  /*3710*/  @!P5 STG.E.U8 desc[UR38][R4.64+0x40], R13 ;  /* 0x0000400d0400d986 */ /* 0x0007e2000c101126 */
[----:B------:R-:W-:Y:S05]  /*3720*/  @P2 BRA `(.L_x_103) ;  /* 0x00000000000c2947 */ /* 0x000fea0003800000 */
[----:B------:R-:W5:Y:S02]  /*3730*/  LDG.E.U8 R99, desc[UR38][R8.64+0x41] ;  /* 0x0000412608637981 */ /* 0x000f64000c1e1100 */
[----:B-----5:R-:W-:-:S05]  /*3740*/  PRMT R12, R99, 0x8880, RZ ;  /* 0x00008880630c7816 */ /* 0x020fca00000000ff */
[----:B------:R-:W-:-:S07]  /*3750*/  IMAD R15, R12, R91, RZ ;  /* 0x0000005b0c0f7224 */ /* 0x000fce00078e02ff */
.L_x_103:
[----:B------:R-:W-:Y:S05]  /*3760*/  BSYNC B1 ;  /* 0x0000000000017941 */ /* 0x000fea0003800000 */
.L_x_102:
        /* <DEDUP_REMOVED lines=11> */
.L_x_105:
[----:B------:R-:W-:Y:S05]  /*3820*/  BSYNC B1 ;  /* 0x0000000000017941 */ /* 0x000fea0003800000 */
.L_x_104:
[----:B---3--:R-:W-:Y:S01]  /*3830*/  @!P4 IMAD R13, R58, R90, R15 ;  /* 0x0000005a3a0dc224 */ /* 0x008fe200078e020f */
[----:B------:R-:W-:Y:S04]  /*3840*/  BSSY B1, `(.L_x_106) ;  /* 0x0000006000017945 */ /* 0x000fe80003800000 */
[----:B------:R3:W-:Y:S01]  /*3850*/  @!P4 STG.E.U8 desc[UR38][R6.64+0x40], R13 ;  /* 0x0000400d0600c986 */ /* 0x0007e2000c101126 */
[----:B------:R-:W-:Y:S05]  /*3860*/  @P3 BRA `(.L_x_107) ;  /* 0x00000000000c3947 */ /* 0x000fea0003800000 */
[----:B------:R-:W5:Y:S02]  /*3870*/  LDG.E.U8 R99, desc[UR38][R10.64+0x41] ;  /* 0x000041260a637981 */ /* 0x000f64000c1e1100 */
[----:B-----5:R-:W-:-:S05]  /*3880*/  PRMT R12, R99, 0x8880, RZ ;  /* 0x00008880630c7816 */ /* 0x020fca00000000ff */
[----:B------:R-:W-:-:S07]  /*3890*/  IMAD R15, R12, R91, RZ ;  /* 0x0000005b0c0f7224 */ /* 0x000fce00078e02ff */
.L_x_107:
[----:B------:R-:W-:Y:S05]  /*38a0*/  BSYNC B1 ;  /* 0x0000000000017941 */ /* 0x000fea0003800000 */
.L_x_106:
[----:B------:R-:W-:Y:S01]  /*38b0*/  @!P3 IMAD R59, R59, R90, R15 ;  /* 0x0000005a3b3bb224 */ /* 0x000fe200078e020f */
[----:B------:R-:W-:Y:S04]  /*38c0*/  BSSY B1, `(.L_x_108) ;  /* 0x0000006000017945 */ /* 0x000fe80003800000 */
[----:B------:R0:W-:Y:S01]  /*38d0*/  @!P3 STG.E.U8 desc[UR38][R6.64+0x41], R59 ;  /* 0x0000413b0600b986 */ /* 0x0001e2000c101126 */
[----:B------:R-:W-:Y:S05]  /*38e0*/  @P5 BRA `(.L_x_109) ;  /* 0x00000000000c5947 */ /* 0x000fea0003800000 */
[----:B------:R-:W5:Y:S02]  /*38f0*/  LDG.E.U8 R99, desc[UR38][R8.64+0x48] ;  /* 0x0000482608637981 */ /* 0x000f64000c1e1100 */
[----:B-----5:R-:W-:-:S05]  /*3900*/  PRMT R12, R99, 0x8880, RZ ;  /* 0x00008880630c7816 */ /* 0x020fca00000000ff */
[----:B------:R-:W-:-:S07]  /*3910*/  IMAD R15, R12, R91, RZ ;  /* 0x0000005b0c0f7224 */ /* 0x000fce00078e02ff */
.L_x_109:
[----:B------:R-:W-:Y:S05]  /*3920*/  BSYNC B1 ;  /* 0x0000000000017941 */ /* 0x000fea0003800000 */
.L_x_108:
[----:B---3--:R-:W-:Y:S01]  /*3930*/  @!P5 IMAD R13, R60, R90, R15 ;  /* 0x0000005a3c0dd224 */ /* 0x008fe200078e020f */
[----:B------:R-:W-:Y:S04]  /*3940*/  BSSY B1, `(.L_x_110) ;  /* 0x0000006000017945 */ /* 0x000fe80003800000 */
[----:B------:R3:W-:Y:S01]  /*3950*/  @!P5 STG.E.U8 desc[UR38][R4.64+0x48], R13 ;  /* 0x0000480d0400d986 */ /* 0x0007e2000c101126 */
[----:B------:R-:W-:Y:S05]  /*3960*/  @P2 BRA `(.L_x_111) ;  /* 0x00000000000c2947 */ /* 0x000fea0003800000 */
[----:B------:R-:W5:Y:S02]  /*3970*/  LDG.E.U8 R99, desc[UR38][R8.64+0x49] ;  /* 0x0000492608637981 */ /* 0x000f64000c1e1100 */
[----:B-----5:R-:W-:-:S05]  /*3980*/  PRMT R12, R99, 0x8880, RZ ;  /* 0x00008880630c7816 */ /* 0x020fca00000000ff */
[----:B------:R-:W-:-:S07]  /*3990*/  IMAD R15, R12, R91, RZ ;  /* 0x0000005b0c0f7224 */ /* 0x000fce00078e02ff */
.L_x_111:
[----:B------:R-:W-:Y:S05]  /*39a0*/  BSYNC B1 ;  /* 0x0000000000017941 */ /* 0x000fea0003800000 */
.L_x_110:
        /* <DEDUP_REMOVED lines=11> */
.L_x_113:
[----:B------:R-:W-:Y:S05]  /*3a60*/  BSYNC B1 ;  /* 0x0000000000017941 */ /* 0x000fea0003800000 */
.L_x_112:
[----:B---3--:R-:W-:Y:S01]  /*3a70*/  @!P4 IMAD R13, R62, R90, R15 ;  /* 0x0000005a3e0dc224 */ /* 0x008fe200078e020f */
[----:B------:R-:W-:Y:S04]  /*3a80*/  BSSY B1, `(.L_x_114) ;  /* 0x0000006000017945 */ /* 0x000fe80003800000 */
[----:B------:R3:W-:Y:S01]  /*3a90*/  @!P4 STG.E.U8 desc[UR38][R6.64+0x48], R13 ;  /* 0x0000480d0600c986 */ /* 0x0007e2000c101126 */
[----:B------:R-:W-:Y:S05]  /*3aa0*/  @P3 BRA `(.L_x_115) ;  /* 0x00000000000c3947 */ /* 0x000fea0003800000 */
[----:B------:R-:W5:Y:S02]  /*3ab0*/  LDG.E.U8 R99, desc[UR38][R10.64+0x49] ;  /* 0x000049260a637981 */ /* 0x000f64000c1e1100 */
[----:B-----5:R-:W-:-:S05]  /*3ac0*/  PRMT R12, R99, 0x8880, RZ ;  /* 0x00008880630c7816 */ /* 0x020fca00000000ff */
[----:B------:R-:W-:-:S07]  /*3ad0*/  IMAD R15, R12, R91, RZ ;  /* 0x0000005b0c0f7224 */ /* 0x000fce00078e02ff */
.L_x_115:
[----:B------:R-:W-:Y:S05]  /*3ae0*/  BSYNC B1 ;  /* 0x0000000000017941 */ /* 0x000fea0003800000 */
.L_x_114:
[----:B------:R-:W-:Y:S01]  /*3af0*/  @!P3 IMAD R63, R63, R90, R15 ;  /* 0x0000005a3f3fb224 */ /* 0x000fe200078e020f */
[----:B------:R-:W-:Y:S04]  /*3b00*/  BSSY B1, `(.L_x_116) ;  /* 0x0000006000017945 */ /* 0x000fe80003800000 */
[----:B------:R0:W-:Y:S01]  /*3b10*/  @!P3 STG.E.U8 desc[UR38][R6.64+0x49], R63 ;  /* 0x0000493f0600b986 */ /* 0x0001e2000c101126 */
[----:B------:R-:W-:Y:S05]  /*3b20*/  @P5 BRA `(.L_x_117) ;  /* 0x00000000000c5947 */ /* 0x000fea0003800000 */
[----:B------:R-:W5:Y:S02]  /*3b30*/  LDG.E.U8 R99, desc[UR38][R8.64+0x50] ;  /* 0x0000502608637981 */ /* 0x000f64000c1e1100 */
[----:B-----5:R-:W-:-:S05]  /*3b40*/  PRMT R12, R99, 0x8880, RZ ;  /* 0x00008880630c7816 */ /* 0x020fca00000000ff */
[----:B------:R-:W-:-:S07]  /*3b50*/  IMAD R15, R12, R91, RZ ;  /* 0x0000005b0c0f7224 */ /* 0x000fce00078e02ff */
.L_x_117:
[----:B------:R-:W-:Y:S05]  /*3b60*/  BSYNC B1 ;  /* 0x0000000000017941 */ /* 0x000fea0003800000 */
.L_x_116:
[----:B---3--:R-:W-:Y:S01]  /*3b70*/  @!P5 IMAD R13, R64, R90, R15 ;  /* 0x0000005a400dd224 */ /* 0x008fe200078e020f */
[----:B------:R-:W-:Y:S04]  /*3b80*/  BSSY B1, `(.L_x_118) ;  /* 0x0000006000017945 */ /* 0x000fe80003800000 */
[----:B------:R3:W-:Y:S01]  /*3b90*/  @!P5 STG.E.U8 desc[UR38][R4.64+0x50], R13 ;  /* 0x0000500d0400d986 */ /* 0x0007e2000c101126 */
[----:B------:R-:W-:Y:S05]  /*3ba0*/  @P2 BRA `(.L_x_119) ;  /* 0x00000000000c2947 */ /* 0x000fea0003800000 */
[----:B------:R-:W5:Y:S02]  /*3bb0*/  LDG.E.U8 R99, desc[UR38][R8.64+0x51] ;  /* 0x0000512608637981 */ /* 0x000f64000c1e1100 */
[----:B-----5:R-:W-:-:S05]  /*3bc0*/  PRMT R12, R99, 0x8880, RZ ;  /* 0x00008880630c7816 */ /* 0x020fca00000000ff */
[----:B------:R-:W-:-:S07]  /*3bd0*/  IMAD R15, R12, R91, RZ ;  /* 0x0000005b0c0f7224 */ /* 0x000fce00078e02ff */
.L_x_119:
[----:B------:R-:W-:Y:S05]  /*3be0*/  BSYNC B1 ;  /* 0x0000000000017941 */ /* 0x000fea0003800000 */
.L_x_118:
        /* <DEDUP_REMOVED lines=11> */
.L_x_121:
[----:B------:R-:W-:Y:S05]  /*3ca0*/  BSYNC B1 ;  /* 0x0000000000017941 */ /* 0x000fea0003800000 */
.L_x_120:
[----:B---3--:R-:W-:Y:S01]  /*3cb0*/  @!P4 IMAD R13, R66, R90, R15 ;  /* 0x0000005a420dc224 */ /* 0x008fe200078e020f */
[----:B------:R-:W-:Y:S04]  /*3cc0*/  BSSY B1, `(.L_x_122) ;  /* 0x0000006000017945 */ /* 0x000fe80003800000 */
[----:B------:R3:W-:Y:S01]  /*3cd0*/  @!P4 STG.E.U8 desc[UR38][R6.64+0x50], R13 ;  /* 0x0000500d0600c986 */ /* 0x0007e2000c101126 */
[----:B------:R-:W-:Y:S05]  /*3ce0*/  @P3 BRA `(.L_x_123) ;  /* 0x00000000000c3947 */ /* 0x000fea0003800000 */
[----:B------:R-:W5:Y:S02]  /*3cf0*/  LDG.E.U8 R99, desc[UR38][R10.64+0x51] ;  /* 0x000051260a637981 */ /* 0x000f64000c1e1100 */
[----:B-----5:R-:W-:-:S05]  /*3d00*/  PRMT R12, R99, 0x8880, RZ ;  /* 0x00008880630c7816 */ /* 0x020fca00000000ff */
[----:B------:R-:W-:-:S07]  /*3d10*/  IMAD R15, R12, R91, RZ ;  /* 0x0000005b0c0f7224 */ /* 0x000fce00078e02ff */
.L_x_123:
[----:B------:R-:W-:Y:S05]  /*3d20*/  BSYNC B1 ;  /* 0x0000000000017941 */ /* 0x000fea0003800000 */
.L_x_122:
[----:B------:R-:W-:Y:S01]  /*3d30*/  @!P3 IMAD R67, R67, R90, R15 ;  /* 0x0000005a4343b224 */ /* 0x000fe200078e020f */
[----:B------:R-:W-:Y:S04]  /*3d40*/  BSSY B1, `(.L_x_124) ;  /* 0x0000006000017945 */ /* 0x000fe80003800000 */
[----:B------:R0:W-:Y:S01]  /*3d50*/  @!P3 STG.E.U8 desc[UR38][R6.64+0x51], R67 ;  /* 0x000051430600b986 */ /* 0x0001e2000c101126 */
[----:B------:R-:W-:Y:S05]  /*3d60*/  @P5 BRA `(.L_x_125) ;  /* 0x00000000000c5947 */ /* 0x000fea0003800000 */
[----:B------:R-:W5:Y:S02]  /*3d70*/  LDG.E.U8 R99, desc[UR38][R8.64+0x58] ;  /* 0x0000582608637981 */ /* 0x000f64000c1e1100 */
[----:B-----5:R-:W-:-:S05]  /*3d80*/  PRMT R12, R99, 0x8880, RZ ;  /* 0x00008880630c7816 */ /* 0x020fca00000000ff */
[----:B------:R-:W-:-:S07]  /*3d90*/  IMAD R15, R12, R91, RZ ;  /* 0x0000005b0c0f7224 */ /* 0x000fce00078e02ff */
.L_x_125:
[----:B------:R-:W-:Y:S05]  /*3da0*/  BSYNC B1 ;  /* 0x0000000000017941 */ /* 0x000fea0003800000 */
.L_x_124:
[----:B---3--:R-:W-:Y:S01]  /*3db0*/  @!P5 IMAD R13, R68, R90, R15 ;  /* 0x0000005a440dd224 */ /* 0x008fe200078e020f */
[----:B------:R-:W-:Y:S04]  /*3dc0*/  BSSY B1, `(.L_x_126) ;  /* 0x0000006000017945 */ /* 0x000fe80003800000 */
[----:B------:R3:W-:Y:S01]  /*3dd0*/  @!P5 STG.E.U8 desc[UR38][R4.64+0x58], R13 ;  /* 0x0000580d0400d986 */ /* 0x0007e2000c101126 */
[----:B------:R-:W-:Y:S05]  /*3de0*/  @P2 BRA `(.L_x_127) ;  /* 0x00000000000c2947 */ /* 0x000fea0003800000 */
[----:B------:R-:W5:Y:S02]  /*3df0*/  LDG.E.U8 R99, desc[UR38][R8.64+0x59] ;  /* 0x0000592608637981 */ /* 0x000f64000c1e1100 */
[----:B-----5:R-:W-:-:S05]  /*3e00*/  PRMT R12, R99, 0x8880, RZ ;  /* 0x00008880630c7816 */ /* 0x020fca00000000ff */
[----:B------:R-:W-:-:S07]  /*3e10*/  IMAD R15, R12, R91, RZ ;  /* 0x0000005b0c0f7224 */ /* 0x000fce00078e02ff */
.L_x_127:
[----:B------:R-:W-:Y:S05]  /*3e20*/  BSYNC B1 ;  /* 0x0000000000017941 */ /* 0x000fea0003800000 */
.L_x_126:
        /* <DEDUP_REMOVED lines=11> */
.L_x_129:
[----:B------:R-:W-:Y:S05]  /*3ee0*/  BSYNC B1 ;  /* 0x0000000000017941 */ /* 0x000fea0003800000 */
.L_x_128:
[----:B---3--:R-:W-:Y:S01]  /*3ef0*/  @!P4 IMAD R13, R70, R90, R15 ;  /* 0x0000005a460dc224 */ /* 0x008fe200078e020f */
[----:B------:R-:W-:Y:S04]  /*3f00*/  BSSY B1, `(.L_x_130) ;  /* 0x0000006000017945 */ /* 0x000fe80003800000 */
[----:B------:R3:W-:Y:S01]  /*3f10*/  @!P4 STG.E.U8 desc[UR38][R6.64+0x58], R13 ;  /* 0x0000580d0600c986 */ /* 0x0007e2000c101126 */
[----:B------:R-:W-:Y:S05]  /*3f20*/  @P3 BRA `(.L_x_131) ;  /* 0x00000000000c3947 */ /* 0x000fea0003800000 */
[----:B------:R-:W5:Y:S02]  /*3f30*/  LDG.E.U8 R99, desc[UR38][R10.64+0x59] ;  /* 0x000059260a637981 */ /* 0x000f64000c1e1100 */
[----:B-----5:R-:W-:-:S05]  /*3f40*/  PRMT R12, R99, 0x8880, RZ ;  /* 0x00008880630c7816 */ /* 0x020fca00000000ff */
[----:B------:R-:W-:-:S07]  /*3f50*/  IMAD R15, R12, R91, RZ ;  /* 0x0000005b0c0f7224 */ /* 0x000fce00078e02ff */
.L_x_131:
[----:B------:R-:W-:Y:S05]  /*3f60*/  BSYNC B1 ;  /* 0x0000000000017941 */ /* 0x000fea0003800000 */
.L_x_130:
[----:B------:R-:W-:Y:S01]  /*3f70*/  @!P3 IMAD R71, R71, R90, R15 ;  /* 0x0000005a4747b224 */ /* 0x000fe200078e020f */
[----:B------:R-:W-:Y:S04]  /*3f80*/  BSSY B1, `(.L_x_132) ;  /* 0x0000006000017945 */ /* 0x000fe80003800000 */
[----:B------:R0:W-:Y:S01]  /*3f90*/  @!P3 STG.E.U8 desc[UR38][R6.64+0x59], R71 ;  /* 0x000059470600b986 */ /* 0x0001e2000c101126 */
[----:B------:R-:W-:Y:S05]  /*3fa0*/  @P5 BRA `(.L_x_133) ;  /* 0x00000000000c5947 */ /* 0x000fea0003800000 */
[----:B------:R-:W5:Y:S02]  /*3fb0*/  LDG.E.U8 R99, desc[UR38][R8.64+0x60] ;  /* 0x0000602608637981 */ /* 0x000f64000c1e1100 */
[----:B-----5:R-:W-:-:S05]  /*3fc0*/  PRMT R12, R99, 0x8880, RZ ;  /* 0x00008880630c7816 */ /* 0x020fca00000000ff */
[----:B------:R-:W-:-:S07]  /*3fd0*/  IMAD R15, R12, R91, RZ ;  /* 0x0000005b0c0f7224 */ /* 0x000fce00078e02ff */
.L_x_133:
[----:B------:R-:W-:Y:S05]  /*3fe0*/  BSYNC B1 ;  /* 0x0000000000017941 */ /* 0x000fea0003800000 */
.L_x_132:
[----:B---3--:R-:W-:Y:S01]  /*3ff0*/  @!P5 IMAD R13, R72, R90, R15 ;  /* 0x0000005a480dd224 */ /* 0x008fe200078e020f */
[----:B------:R-:W-:Y:S04]  /*4000*/  BSSY B1, `(.L_x_134) ;  /* 0x0000006000017945 */ /* 0x000fe80003800000 */
[----:B------:R3:W-:Y:S01]  /*4010*/  @!P5 STG.E.U8 desc[UR38][R4.64+0x60], R13 ;  /* 0x0000600d0400d986 */ /* 0x0007e2000c101126 */
[----:B------:R-:W-:Y:S05]  /*4020*/  @P2 BRA `(.L_x_135) ;  /* 0x00000000000c2947 */ /* 0x000fea0003800000 */
[----:B------:R-:W5:Y:S02]  /*4030*/  LDG.E.U8 R99, desc[UR38][R8.64+0x61] ;  /* 0x0000612608637981 */ /* 0x000f64000c1e1100 */
[----:B-----5:R-:W-:-:S05]  /*4040*/  PRMT R12, R99, 0x8880, RZ ;  /* 0x00008880630c7816 */ /* 0x020fca00000000ff */
[----:B------:R-:W-:-:S07]  /*4050*/  IMAD R15, R12, R91, RZ ;  /* 0x0000005b0c0f7224 */ /* 0x000fce00078e02ff */
.L_x_135:
[----:B------:R-:W-:Y:S05]  /*4060*/  BSYNC B1 ;  /* 0x0000000000017941 */ /* 0x000fea0003800000 */
.L_x_134:
        /* <DEDUP_REMOVED lines=11> */
.L_x_137:
[----:B------:R-:W-:Y:S05]  /*4120*/  BSYNC B1 ;  /* 0x0000000000017941 */ /* 0x000fea0003800000 */
.L_x_136:
[----:B---3--:R-:W-:Y:S01]  /*4130*/  @!P4 IMAD R13, R74, R90, R15 ;  /* 0x0000005a4a0dc224 */ /* 0x008fe200078e020f */
[----:B------:R-:W-:Y:S04]  /*4140*/  BSSY B1, `(.L_x_138) ;  /* 0x0000006000017945 */ /* 0x000fe80003800000 */
[----:B------:R3:W-:Y:S01]  /*4150*/  @!P4 STG.E.U8 desc[UR38][R6.64+0x60], R13 ;  /* 0x0000600d0600c986 */ /* 0x0007e2000c101126 */
[----:B------:R-:W-:Y:S05]  /*4160*/  @P3 BRA `(.L_x_139) ;  /* 0x00000000000c3947 */ /* 0x000fea0003800000 */
[----:B------:R-:W5:Y:S02]  /*4170*/  LDG.E.U8 R99, desc[UR38][R10.64+0x61] ;  /* 0x000061260a637981 */ /* 0x000f64000c1e1100 */
[----:B-----5:R-:W-:-:S05]  /*4180*/  PRMT R12, R99, 0x8880, RZ ;  /* 0x00008880630c7816 */ /* 0x020fca00000000ff */
[----:B------:R-:W-:-:S07]  /*4190*/  IMAD R15, R12, R91, RZ ;  /* 0x0000005b0c0f7224 */ /* 0x000fce00078e02ff */
.L_x_139:
[----:B------:R-:W-:Y:S05]  /*41a0*/  BSYNC B1 ;  /* 0x0000000000017941 */ /* 0x000fea0003800000 */
.L_x_138:
[----:B------:R-:W-:Y:S01]  /*41b0*/  @!P3 IMAD R75, R75, R90, R15 ;  /* 0x0000005a4b4bb224 */ /* 0x000fe200078e020f */
[----:B------:R-:W-:Y:S04]  /*41c0*/  BSSY B1, `(.L_x_140) ;  /* 0x0000006000017945 */ /* 0x000fe80003800000 */
[----:B------:R0:W-:Y:S01]  /*41d0*/  @!P3 STG.E.U8 desc[UR38][R6.64+0x61], R75 ;  /* 0x0000614b0600b986 */ /* 0x0001e2000c101126 */
[----:B------:R-:W-:Y:S05]  /*41e0*/  @P5 BRA `(.L_x_141) ;  /* 0x00000000000c5947 */ /* 0x000fea0003800000 */
[----:B------:R-:W5:Y:S02]  /*41f0*/  LDG.E.U8 R99, desc[UR38][R8.64+0x68] ;  /* 0x0000682608637981 */ /* 0x000f64000c1e1100 */
[----:B-----5:R-:W-:-:S05]  /*4200*/  PRMT R12, R99, 0x8880, RZ ;  /* 0x00008880630c7816 */ /* 0x020fca00000000ff */
[----:B------:R-:W-:-:S07]  /*4210*/  IMAD R15, R12, R91, RZ ;  /* 0x0000005b0c0f7224 */ /* 0x000fce00078e02ff */
.L_x_141:
[----:B------:R-:W-:Y:S05]  /*4220*/  BSYNC B1 ;  /* 0x0000000000017941 */ /* 0x000fea0003800000 */
.L_x_140:
[----:B---3--:R-:W-:Y:S01]  /*4230*/  @!P5 IMAD R13, R76, R90, R15 ;  /* 0x0000005a4c0dd224 */ /* 0x008fe200078e020f */
[----:B------:R-:W-:Y:S04]  /*4240*/  BSSY B1, `(.L_x_142) ;  /* 0x0000006000017945 */ /* 0x000fe80003800000 */
[----:B------:R3:W-:Y:S01]  /*4250*/  @!P5 STG.E.U8 desc[UR38][R4.64+0x68], R13 ;  /* 0x0000680d0400d986 */ /* 0x0007e2000c101126 */
[----:B------:R-:W-:Y:S05]  /*4260*/  @P2 BRA `(.L_x_143) ;  /* 0x00000000000c2947 */ /* 0x000fea0003800000 */
[----:B------:R-:W5:Y:S02]  /*4270*/  LDG.E.U8 R99, desc[UR38][R8.64+0x69] ;  /* 0x0000692608637981 */ /* 0x000f64000c1e1100 */
[----:B-----5:R-:W-:-:S05]  /*4280*/  PRMT R12, R99, 0x8880, RZ ;  /* 0x00008880630c7816 */ /* 0x020fca00000000ff */
[----:B------:R-:W-:-:S07]  /*4290*/  IMAD R15, R12, R91, RZ ;  /* 0x0000005b0c0f7224 */ /* 0x000fce00078e02ff */
.L_x_143:
[----:B------:R-:W-:Y:S05]  /*42a0*/  BSYNC B1 ;  /* 0x0000000000017941 */ /* 0x000fea0003800000 */
.L_x_142:
        /* <DEDUP_REMOVED lines=11> */
.L_x_145:
[----:B------:R-:W-:Y:S05]  /*4360*/  BSYNC B1 ;  /* 0x0000000000017941 */ /* 0x000fea0003800000 */
.L_x_144:
[----:B---3--:R-:W-:Y:S01]  /*4370*/  @!P4 IMAD R13, R78, R90, R15 ;  /* 0x0000005a4e0dc224 */ /* 0x008fe200078e020f */
[----:B------:R-:W-:Y:S04]  /*4380*/  BSSY B1, `(.L_x_146) ;  /* 0x0000006000017945 */ /* 0x000fe80003800000 */
[----:B------:R3:W-:Y:S01]  /*4390*/  @!P4 STG.E.U8 desc[UR38][R6.64+0x68], R13 ;  /* 0x0000680d0600c986 */ /* 0x0007e2000c101126 */
[----:B------:R-:W-:Y:S05]  /*43a0*/  @P3 BRA `(.L_x_147) ;  /* 0x00000000000c3947 */ /* 0x000fea0003800000 */
[----:B------:R-:W5:Y:S02]  /*43b0*/  LDG.E.U8 R99, desc[UR38][R10.64+0x69] ;  /* 0x000069260a637981 */ /* 0x000f64000c1e1100 */
[----:B-----5:R-:W-:-:S05]  /*43c0*/  PRMT R12, R99, 0x8880, RZ ;  /* 0x00008880630c7816 */ /* 0x020fca00000000ff */
[----:B------:R-:W-:-:S07]  /*43d0*/  IMAD R15, R12, R91, RZ ;  /* 0x0000005b0c0f7224 */ /* 0x000fce00078e02ff */
.L_x_147:
[----:B------:R-:W-:Y:S05]  /*43e0*/  BSYNC B1 ;  /* 0x0000000000017941 */ /* 0x000fea0003800000 */
.L_x_146:
[----:B------:R-:W-:Y:S01]  /*43f0*/  @!P3 IMAD R79, R79, R90, R15 ;  /* 0x0000005a4f4fb224 */ /* 0x000fe200078e020f */
[----:B------:R-:W-:Y:S04]  /*4400*/  BSSY B1, `(.L_x_148) ;  /* 0x0000006000017945 */ /* 0x000fe80003800000 */
[----:B------:R0:W-:Y:S01]  /*4410*/  @!P3 STG.E.U8 desc[UR38][R6.64+0x69], R79 ;  /* 0x0000694f0600b986 */ /* 0x0001e2000c101126 */
[----:B------:R-:W-:Y:S05]  /*4420*/  @P5 BRA `(.L_x_149) ;  /* 0x00000000000c5947 */ /* 0x000fea0003800000 */
[----:B------:R-:W5:Y:S02]  /*4430*/  LDG.E.U8 R99, desc[UR38][R8.64+0x70] ;  /* 0x0000702608637981 */ /* 0x000f64000c1e1100 */
[----:B-----5:R-:W-:-:S05]  /*4440*/  PRMT R12, R99, 0x8880, RZ ;  /* 0x00008880630c7816 */ /* 0x020fca00000000ff */
[----:B------:R-:W-:-:S07]  /*4450*/  IMAD R15, R12, R91, RZ ;  /* 0x0000005b0c0f7224 */ /* 0x000fce00078e02ff */
.L_x_149:
[----:B------:R-:W-:Y:S05]  /*4460*/  BSYNC B1 ;  /* 0x0000000000017941 */ /* 0x000fea0003800000 */
.L_x_148:
[----:B---3--:R-:W-:Y:S01]  /*4470*/  @!P5 IMAD R13, R80, R90, R15 ;  /* 0x0000005a500dd224 */ /* 0x008fe200078e020f */
[----:B------:R-:W-:Y:S04]  /*4480*/  BSSY B1, `(.L_x_150) ;  /* 0x0000006000017945 */ /* 0x000fe80003800000 */
[----:B------:R3:W-:Y:S01]  /*4490*/  @!P5 STG.E.U8 desc[UR38][R4.64+0x70], R13 ;  /* 0x0000700d0400d986 */ /* 0x0007e2000c101126 */
[----:B------:R-:W-:Y:S05]  /*44a0*/  @P2 BRA `(.L_x_151) ;  /* 0x00000000000c2947 */ /* 0x000fea0003800000 */
[----:B------:R-:W5:Y:S02]  /*44b0*/  LDG.E.U8 R99, desc[UR38][R8.64+0x71] ;  /* 0x0000712608637981 */ /* 0x000f64000c1e1100 */
[----:B-----5:R-:W-:-:S05]  /*44c0*/  PRMT R12, R99, 0x8880, RZ ;  /* 0x00008880630c7816 */ /* 0x020fca00000000ff */
[----:B------:R-:W-:-:S07]  /*44d0*/  IMAD R15, R12, R91, RZ ;  /* 0x0000005b0c0f7224 */ /* 0x000fce00078e02ff */
.L_x_151:
[----:B------:R-:W-:Y:S05]  /*44e0*/  BSYNC B1 ;  /* 0x0000000000017941 */ /* 0x000fea0003800000 */
.L_x_150:
[----:B------:R-:W-:Y:S01]  /*44f0*/  ISETP.LT.OR P4, PT, R3, 0x71, !P0 ;  /* 0x000000710300780c */ /* 0x000fe20004781670 */
[----:B------:R-:W-:Y:S01]  /*4500*/  @!P2 IMAD R81, R81, R90, R15 ;  /* 0x0000005a5151a224 */ /* 0x000fe200078e020f */
[----:B------:R-:W-:Y:S01]  /*4510*/  BSSY B1, `(.L_x_152) ;  /* 0x000000a000017945 */ /* 0x000fe20003800000 */
[C---:B------:R-:W-:Y:S02]  /*4520*/  ISETP.LT.OR P3, PT, R3.reuse, 0x72, !P0 ;  /* 0x000000720300780c */ /* 0x040fe40004761670 */
[C---:B------:R-:W-:Y:S01]  /*4530*/  ISETP.LT.OR P5, PT, R3.reuse, 0x79, !P0 ;  /* 0x000000790300780c */ /* 0x040fe200047a1670 */
[----:B------:R0:W-:Y:S01]  /*4540*/  @!P2 STG.E.U8 desc[UR38][R4.64+0x71], R81 ;  /* 0x000071510400a986 */ /* 0x0001e2000c101126 */
[C---:B------:R-:W-:Y:S02]  /*4550*/  ISETP.LT.OR P2, PT, R3.reuse, 0x79, !P1 ;  /* 0x000000790300780c */ /* 0x040fe40004f41670 */
[----:B------:R-:W-:-:S04]  /*4560*/  ISETP.LT.OR P1, PT, R3, 0x7a, !P1 ;  /* 0x0000007a0300780c */ /* 0x000fc80004f21670 */
[----:B------:R-:W-:Y:S09]  /*4570*/  @P4 BRA `(.L_x_153) ;  /* 0x00000000000c4947 */ /* 0x000ff20003800000 */
[----:B------:R-:W5:Y:S02]  /*4580*/  LDG.E.U8 R99, desc[UR38][R10.64+0x70] ;  /* 0x000070260a637981 */ /* 0x000f64000c1e1100 */
[----:B-----5:R-:W-:-:S05]  /*4590*/  PRMT R12, R99, 0x8880, RZ ;  /* 0x00008880630c7816 */ /* 0x020fca00000000ff */
[----:B------:R-:W-:-:S07]  /*45a0*/  IMAD R15, R12, R91, RZ ;  /* 0x0000005b0c0f7224 */ /* 0x000fce00078e02ff */
.L_x_153:
[----:B------:R-:W-:Y:S05]  /*45b0*/  BSYNC B1 ;  /* 0x0000000000017941 */ /* 0x000fea0003800000 */
.L_x_152:
[----:B---3--:R-:W-:Y:S01]  /*45c0*/  @!P4 IMAD R13, R82, R90, R15 ;  /* 0x0000005a520dc224 */ /* 0x008fe200078e020f */
[----:B------:R-:W-:Y:S04]  /*45d0*/  BSSY B1, `(.L_x_154) ;  /* 0x0000006000017945 */ /* 0x000fe80003800000 */
[----:B------:R3:W-:Y:S01]  /*45e0*/  @!P4 STG.E.U8 desc[UR38][R6.64+0x70], R13 ;  /* 0x0000700d0600c986 */ /* 0x0007e2000c101126 */
[----:B------:R-:W-:Y:S05]  /*45f0*/  @P3 BRA `(.L_x_155) ;  /* 0x00000000000c3947 */ /* 0x000fea0003800000 */
[----:B------:R-:W5:Y:S02]  /*4600*/  LDG.E.U8 R99, desc[UR38][R10.64+0x71] ;  /* 0x000071260a637981 */ /* 0x000f64000c1e1100 */
[----:B-----5:R-:W-:-:S05]  /*4610*/  PRMT R12, R99, 0x8880, RZ ;  /* 0x00008880630c7816 */ /* 0x020fca00000000ff */
[----:B------:R-:W-:-:S07]  /*4620*/  IMAD R15, R12, R91, RZ ;  /* 0x0000005b0c0f7224 */ /* 0x000fce00078e02ff */
.L_x_155:
[----:B------:R-:W-:Y:S05]  /*4630*/  BSYNC B1 ;  /* 0x0000000000017941 */ /* 0x000fea0003800000 */
.L_x_154:
[----:B------:R-:W-:Y:S01]  /*4640*/  @!P3 IMAD R83, R83, R90, R15 ;  /* 0x0000005a5353b224 */ /* 0x000fe200078e020f */
[----:B------:R-:W-:Y:S04]  /*4650*/  BSSY B1, `(.L_x_156) ;  /* 0x0000006000017945 */ /* 0x000fe80003800000 */
[----:B------:R0:W-:Y:S01]  /*4660*/  @!P3 STG.E.U8 desc[UR38][R6.64+0x71], R83 ;  /* 0x000071530600b986 */ /* 0x0001e2000c101126 */
[----:B------:R-:W-:Y:S05]  /*4670*/  @P2 BRA `(.L_x_157) ;  /* 0x00000000000c2947 */ /* 0x000fea0003800000 */
[----:B------:R-:W5:Y:S02]  /*4680*/  LDG.E.U8 R99, desc[UR38][R8.64+0x78] ;  /* 0x0000782608637981 */ /* 0x000f64000c1e1100 */
[----:B-----5:R-:W-:-:S05]  /*4690*/  PRMT R12, R99, 0x8880, RZ ;  /* 0x00008880630c7816 */ /* 0x020fca00000000ff */
[----:B------:R-:W-:-:S07]  /*46a0*/  IMAD R15, R12, R91, RZ ;  /* 0x0000005b0c0f7224 */ /* 0x000fce00078e02ff */
.L_x_157:
[----:B------:R-:W-:Y:S05]  /*46b0*/  BSYNC B1 ;  /* 0x0000000000017941 */ /* 0x000fea0003800000 */
.L_x_156:
[----:B---3--:R-:W-:Y:S01]  /*46c0*/  @!P2 IMAD R13, R84, R90, R15 ;  /* 0x0000005a540da224 */ /* 0x008fe200078e020f */
[----:B------:R-:W-:Y:S04]  /*46d0*/  BSSY B1, `(.L_x_158) ;  /* 0x0000006000017945 */ /* 0x000fe80003800000 */
[----:B------:R3:W-:Y:S01]  /*46e0*/  @!P2 STG.E.U8 desc[UR38][R4.64+0x78], R13 ;  /* 0x0000780d0400a986 */ /* 0x0007e2000c101126 */
[----:B------:R-:W-:Y:S05]  /*46f0*/  @P1 BRA `(.L_x_159) ;  /* 0x00000000000c1947 */ /* 0x000fea0003800000 */
[----:B------:R-:W5:Y:S02]  /*4700*/  LDG.E.U8 R99, desc[UR38][R8.64+0x79] ;  /* 0x0000792608637981 */ /* 0x000f64000c1e1100 */
[----:B-----5:R-:W-:-:S05]  /*4710*/  PRMT R12, R99, 0x8880, RZ ;  /* 0x00008880630c7816 */ /* 0x020fca00000000ff */
[----:B------:R-:W-:-:S07]  /*4720*/  IMAD R15, R12, R91, RZ ;  /* 0x0000005b0c0f7224 */ /* 0x000fce00078e02ff */
.L_x_159:
[----:B------:R-:W-:Y:S05]  /*4730*/  BSYNC B1 ;  /* 0x0000000000017941 */ /* 0x000fea0003800000 */
.L_x_158:
[----:B------:R-:W-:Y:S01]  /*4740*/  @!P1 IMAD R85, R85, R90, R15 ;  /* 0x0000005a55559224 */ /* 0x000fe200078e020f */
[----:B------:R-:W-:Y:S04]  /*4750*/  BSSY B1, `(.L_x_160) ;  /* 0x0000006000017945 */ /* 0x000fe80003800000 */
[----:B------:R0:W-:Y:S01]  /*4760*/  @!P1 STG.E.U8 desc[UR38][R4.64+0x79], R85 ;  /* 0x0000795504009986 */ /* 0x0001e2000c101126 */
[----:B------:R-:W-:Y:S05]  /*4770*/  @P5 BRA `(.L_x_161) ;  /* 0x00000000000c5947 */ /* 0x000fea0003800000 */
[----:B------:R-:W0:Y:S02]  /*4780*/  LDG.E.U8 R99, desc[UR38][R10.64+0x78] ;  /* 0x000078260a637981 */ /* 0x000e24000c1e1100 */
[----:B0123--:R-:W-:-:S05]  /*4790*/  PRMT R4, R99, 0x8880, RZ ;  /* 0x0000888063047816 */ /* 0x00ffca00000000ff */
[----:B------:R-:W-:-:S07]  /*47a0*/  IMAD R15, R4, R91, RZ ;  /* 0x0000005b040f7224 */ /* 0x000fce00078e02ff */
.L_x_161:
[----:B------:R-:W-:Y:S05]  /*47b0*/  BSYNC B1 ;  /* 0x0000000000017941 */ /* 0x000fea0003800000 */
.L_x_160:
[----:B0123--:R-:W-:Y:S01]  /*47c0*/  @!P5 IMAD R5, R86, R90, R15 ;  /* 0x0000005a5605d224 */ /* 0x00ffe200078e020f */
[----:B------:R-:W-:Y:S01]  /*47d0*/  ISETP.LT.OR P0, PT, R3, 0x7a, !P0 ;  /* 0x0000007a0300780c */ /* 0x000fe20004701670 */
[----:B------:R-:W-:Y:S03]  /*47e0*/  BSSY B1, `(.L_x_162) ;  /* 0x0000006000017945 */ /* 0x000fe60003800000 */
[----:B------:R0:W-:Y:S09]  /*47f0*/  @!P5 STG.E.U8 desc[UR38][R6.64+0x78], R5 ;  /* 0x000078050600d986 */ /* 0x0001f2000c101126 */
[----:B------:R-:W-:Y:S05]  /*4800*/  @P0 BRA `(.L_x_163) ;  /* 0x00000000000c0947 */ /* 0x000fea0003800000 */
[----:B------:R-:W2:Y:S02]  /*4810*/  LDG.E.U8 R99, desc[UR38][R10.64+0x79] ;  /* 0x000079260a637981 */ /* 0x000ea4000c1e1100 */
[----:B--2---:R-:W-:-:S05]  /*4820*/  PRMT R4, R99, 0x8880, RZ ;  /* 0x0000888063047816 */ /* 0x004fca00000000ff */
[----:B------:R-:W-:-:S07]  /*4830*/  IMAD R15, R4, R91, RZ ;  /* 0x0000005b040f7224 */ /* 0x000fce00078e02ff */
.L_x_163:
[----:B------:R-:W-:Y:S05]  /*4840*/  BSYNC B1 ;  /* 0x0000000000017941 */ /* 0x000fea0003800000 */
.L_x_162:
[----:B------:R-:W-:Y:S01]  /*4850*/  IMAD R15, R87, R90, R15 ;  /* 0x0000005a570f7224 */ /* 0x000fe200078e020f */
[----:B------:R-:W-:Y:S06]  /*4860*/  @P0 BRA `(.L_x_164) ;  /* 0x0000000c00100947 */ /* 0x000fec0003800000 */
[----:B------:R1:W-:Y:S01]  /*4870*/  STG.E.U8 desc[UR38][R6.64+0x79], R15 ;  /* 0x0000790f06007986 */ /* 0x0003e2000c101126 */
[----:B------:R-:W-:Y:S05]  /*4880*/  BRA `(.L_x_164) ;  /* 0x0000000c00087947 */ /* 0x000fea0003800000 */
.L_x_35:
[C---:B------:R-:W-:Y:S02]  /*4890*/  ISETP.GE.AND P1, PT, R101.reuse, 0x1, PT ;  /* 0x000000016500780c */ /* 0x040fe40003f26270 */
[----:B------:R-:W-:Y:S02]  /*48a0*/  ISETP.GE.AND P0, PT, R101, 0x9, PT ;  /* 0x000000096500780c */ /* 0x000fe40003f06270 */
[C---:B------:R-:W-:Y:S02]  /*48b0*/  ISETP.LT.OR P4, PT, R3.reuse, 0x1, !P1 ;  /* 0x000000010300780c */ /* 0x040fe40004f81670 */
[C---:B------:R-:W-:Y:S02]  /*48c0*/  ISETP.LT.OR P3, PT, R3.reuse, 0x2, !P1 ;  /* 0x000000020300780c */ /* 0x040fe40004f61670 */
[C---:B------:R-:W-:Y:S02]  /*48d0*/  ISETP.LT.OR P2, PT, R3.reuse, 0x1, !P0 ;  /* 0x000000010300780c */ /* 0x040fe40004741670 */
[----:B------:R-:W-:-:S07]  /*48e0*/  ISETP.LT.OR P5, PT, R3, 0x2, !P0 ;  /* 0x000000020300780c */ /* 0x000fce00047a1670 */
[-C--:B------:R-:W-:Y:S02]  /*48f0*/  @!P4 IMAD R9, R24, R90.reuse, RZ ;  /* 0x0000005a1809c224 */ /* 0x080fe400078e02ff */
[-C--:B------:R-:W-:Y:S02]  /*4900*/  @!P3 IMAD R25, R25, R90.reuse, RZ ;  /* 0x0000005a1919b224 */ /* 0x080fe400078e02ff */
[-C--:B------:R-:W-:Y:S01]  /*4910*/  @!P2 IMAD R11, R26, R90.reuse, RZ ;  /* 0x0000005a1a0ba224 */ /* 0x080fe200078e02ff */
[----:B------:R0:W-:Y:S01]  /*4920*/  @!P4 STG.E.U8 desc[UR38][R4.64], R9 ;  /* 0x000000090400c986 */ /* 0x0001e2000c101126 */
[----:B------:R-:W-:Y:S01]  /*4930*/  ISETP.LT.OR P4, PT, R3, 0x9, !P1 ;  /* 0x000000090300780c */ /* 0x000fe20004f81670 */
[----:B------:R-:W-:Y:S02]  /*4940*/  @!P5 IMAD R27, R27, R90, RZ ;  /* 0x0000005a1b1bd224 */ /* 0x000fe400078e02ff */
[----:B------:R-:W-:Y:S01]  /*4950*/  @!P3 STG.E.U8 desc[UR38][R4.64+0x1], R25 ;  /* 0x000001190400b986 */ /* 0x000fe2000c101126 */
[----:B------:R-:W-:-:S03]  /*4960*/  ISETP.LT.OR P3, PT, R3, 0xa, !P1 ;  /* 0x0000000a0300780c */ /* 0x000fc60004f61670 */
[----:B------:R1:W-:Y:S01]  /*4970*/  @!P2 STG.E.U8 desc[UR38][R6.64], R11 ;  /* 0x0000000b0600a986 */ /* 0x0003e2000c101126 */
[----:B------:R-:W-:-:S03]  /*4980*/  ISETP.LT.OR P2, PT, R3, 0x9, !P0 ;  /* 0x000000090300780c */ /* 0x000fc60004741670 */
[----:B------:R-:W-:Y:S01]  /*4990*/  @!P5 STG.E.U8 desc[UR38][R6.64+0x1], R27 ;  /* 0x0000011b0600d986 */ /* 0x000fe2000c101126 */
[----:B------:R-:W-:Y:S01]  /*49a0*/  ISETP.LT.OR P5, PT, R3, 0xa, !P0 ;  /* 0x0000000a0300780c */ /* 0x000fe200047a1670 */
[----:B------:R-:W-:-:S04]  /*49b0*/  @!P4 IMAD R13, R28, R90, RZ ;  /* 0x0000005a1c0dc224 */ /* 0x000fc800078e02ff */
[-C--:B------:R-:W-:Y:S01]  /*49c0*/  @!P3 IMAD R29, R29, R90.reuse, RZ ;  /* 0x0000005a1d1db224 */ /* 0x080fe200078e02ff */
[----:B------:R-:W-:Y:S01]  /*49d0*/  @!P4 STG.E.U8 desc[UR38][R4.64+0x8], R13 ;  /* 0x0000080d0400c986 */ /* 0x000fe2000c101126 */
[C---:B------:R-:W-:Y:S02]  /*49e0*/  ISETP.LT.OR P4, PT, R3.reuse, 0x11, !P1 ;  /* 0x000000110300780c */ /* 0x040fe40004f81670 */
[-C--:B0-----:R-:W-:Y:S01]  /*49f0*/  @!P2 IMAD R9, R30, R90.reuse, RZ ;  /* 0x0000005a1e09a224 */ /* 0x081fe200078e02ff */
[----:B------:R-:W-:Y:S01]  /*4a00*/  @!P3 STG.E.U8 desc[UR38][R4.64+0x9], R29 ;  /* 0x0000091d0400b986 */ /* 0x000fe2000c101126 */
[----:B------:R-:W-:Y:S02]  /*4a10*/  ISETP.LT.OR P3, PT, R3, 0x12, !P1 ;  /* 0x000000120300780c */ /* 0x000fe40004f61670 */
[----:B------:R-:W-:Y:S01]  /*4a20*/  @!P5 IMAD R31, R31, R90, RZ ;  /* 0x0000005a1f1fd224 */ /* 0x000fe200078e02ff */
[----:B------:R0:W-:Y:S01]  /*4a30*/  @!P2 STG.E.U8 desc[UR38][R6.64+0x8], R9 ;  /* 0x000008090600a986 */ /* 0x0001e2000c101126 */
[----:B------:R-:W-:-:S03]  /*4a40*/  ISETP.LT.OR P2, PT, R3, 0x11, !P0 ;  /* 0x000000110300780c */ /* 0x000fc60004741670 */
[----:B------:R-:W-:Y:S01]  /*4a50*/  @!P5 STG.E.U8 desc[UR38][R6.64+0x9], R31 ;  /* 0x0000091f0600d986 */ /* 0x000fe2000c101126 */
[----:B------:R-:W-:Y:S01]  /*4a60*/  ISETP.LT.OR P5, PT, R3, 0x12, !P0 ;  /* 0x000000120300780c */ /* 0x000fe200047a1670 */
[----:B-1----:R-:W-:-:S04]  /*4a70*/  @!P4 IMAD R11, R32, R90, RZ ;  /* 0x0000005a200bc224 */ /* 0x002fc800078e02ff */
        /* <DEDUP_REMOVED lines=109> */
[----:B------:R1:W-:Y:S01]  /*5150*/  @!P4 STG.E.U8 desc[UR38][R4.64+0x58], R13 ;  /* 0x0000580d0400c986 */ /* 0x0003e2000c101126 */
        /* <DEDUP_REMOVED lines=13> */
[-C--:B-1----:R-:W-:Y:S01]  /*5230*/  @!P2 IMAD R13, R74, R90.reuse, RZ ;  /* 0x0000005a4a0da224 */ /* 0x082fe200078e02ff */
[----:B------:R-:W-:Y:S01]  /*5240*/  @!P3 STG.E.U8 desc[UR38][R4.64+0x61], R73 ;  /* 0x000061490400b986 */ /* 0x000fe2000c101126 */
[----:B------:R-:W-:Y:S02]  /*5250*/  ISETP.LT.OR P3, PT, R3, 0x6a, !P1 ;  /* 0x0000006a0300780c */ /* 0x000fe40004f61670 */
[----:B------:R-:W-:Y:S01]  /*5260*/  @!P5 IMAD R75, R75, R90, RZ ;  /* 0x0000005a4b4bd224 */ /* 0x000fe200078e02ff */
[----:B------:R1:W-:Y:S01]  /*5270*/  @!P2 STG.E.U8 desc[UR38][R6.64+0x60], R13 ;  /* 0x0000600d0600a986 */ /* 0x0003e2000c101126 */
[----:B------:R-:W-:-:S03]  /*5280*/  ISETP.LT.OR P2, PT, R3, 0x69, !P0 ;  /* 0x000000690300780c */ /* 0x000fc60004741670 */
[----:B------:R-:W-:Y:S01]  /*5290*/  @!P5 STG.E.U8 desc[UR38][R6.64+0x61], R75 ;  /* 0x0000614b0600d986 */ /* 0x000fe2000c101126 */
[----:B------:R-:W-:Y:S01]  /*52a0*/  ISETP.LT.OR P5, PT, R3, 0x6a, !P0 ;  /* 0x0000006a0300780c */ /* 0x000fe200047a1670 */
[----:B0-----:R-:W-:-:S04]  /*52b0*/  @!P4 IMAD R9, R76, R90, RZ ;  /* 0x0000005a4c09c224 */ /* 0x001fc800078e02ff */
[-C--:B------:R-:W-:Y:S01]  /*52c0*/  @!P3 IMAD R77, R77, R90.reuse, RZ ;  /* 0x0000005a4d4db224 */ /* 0x080fe200078e02ff */
[----:B------:R-:W-:Y:S01]  /*52d0*/  @!P4 STG.E.U8 desc[UR38][R4.64+0x68], R9 ;  /* 0x000068090400c986 */ /* 0x000fe2000c101126 */
[C---:B------:R-:W-:Y:S02]  /*52e0*/  ISETP.LT.OR P4, PT, R3.reuse, 0x72, !P1 ;  /* 0x000000720300780c */ /* 0x040fe40004f81670 */
[-C--:B--2---:R-:W-:Y:S01]  /*52f0*/  @!P2 IMAD R11, R78, R90.reuse, RZ ;  /* 0x0000005a4e0ba224 */ /* 0x084fe200078e02ff */
[----:B------:R-:W-:Y:S01]  /*5300*/  @!P3 STG.E.U8 desc[UR38][R4.64+0x69], R77 ;  /* 0x0000694d0400b986 */ /* 0x000fe2000c101126 */
[----:B------:R-:W-:Y:S02]  /*5310*/  ISETP.LT.OR P3, PT, R3, 0x71, !P1 ;  /* 0x000000710300780c */ /* 0x000fe40004f61670 */
[----:B------:R-:W-:Y:S01]  /*5320*/  @!P5 IMAD R79, R79, R90, RZ ;  /* 0x0000005a4f4fd224 */ /* 0x000fe200078e02ff */
[----:B------:R0:W-:Y:S01]  /*5330*/  @!P2 STG.E.U8 desc[UR38][R6.64+0x68], R11 ;  /* 0x0000680b0600a986 */ /* 0x0001e2000c101126 */
[----:B------:R-:W-:-:S03]  /*5340*/  ISETP.LT.OR P2, PT, R3, 0x71, !P0 ;  /* 0x000000710300780c */ /* 0x000fc60004741670 */
[----:B------:R2:W-:Y:S01]  /*5350*/  @!P5 STG.E.U8 desc[UR38][R6.64+0x69], R79 ;  /* 0x0000694f0600d986 */ /* 0x0005e2000c101126 */
[----:B------:R-:W-:Y:S01]  /*5360*/  ISETP.LT.OR P5, PT, R3, 0x79, !P0 ;  /* 0x000000790300780c */ /* 0x000fe200047a1670 */
[----:B------:R-:W-:-:S04]  /*5370*/  @!P4 IMAD R81, R81, R90, RZ ;  /* 0x0000005a5151c224 */ /* 0x000fc800078e02ff */
[-C--:B-1----:R-:W-:Y:S01]  /*5380*/  @!P3 IMAD R13, R80, R90.reuse, RZ ;  /* 0x0000005a500db224 */ /* 0x082fe200078e02ff */
[----:B------:R2:W-:Y:S01]  /*5390*/  @!P4 STG.E.U8 desc[UR38][R4.64+0x71], R81 ;  /* 0x000071510400c986 */ /* 0x0005e2000c101126 */
[C---:B------:R-:W-:Y:S02]  /*53a0*/  ISETP.LT.OR P4, PT, R3.reuse, 0x72, !P0 ;  /* 0x000000720300780c */ /* 0x040fe40004781670 */
[C---:B------:R-:W-:Y:S01]  /*53b0*/  ISETP.LT.OR P0, PT, R3.reuse, 0x7a, !P0 ;  /* 0x0000007a0300780c */ /* 0x040fe20004701670 */
[----:B------:R2:W-:Y:S01]  /*53c0*/  @!P3 STG.E.U8 desc[UR38][R4.64+0x70], R13 ;  /* 0x0000700d0400b986 */ /* 0x0005e2000c101126 */
[C---:B------:R-:W-:Y:S02]  /*53d0*/  ISETP.LT.OR P3, PT, R3.reuse, 0x79, !P1 ;  /* 0x000000790300780c */ /* 0x040fe40004f61670 */
[----:B------:R-:W-:Y:S01]  /*53e0*/  ISETP.LT.OR P1, PT, R3, 0x7a, !P1 ;  /* 0x0000007a0300780c */ /* 0x000fe20004f21670 */
[-C--:B------:R-:W-:Y:S02]  /*53f0*/  @!P2 IMAD R3, R82, R90.reuse, RZ ;  /* 0x0000005a5203a224 */ /* 0x080fe400078e02ff */
[----:B0-----:R-:W-:-:S03]  /*5400*/  @!P5 IMAD R11, R86, R90, RZ ;  /* 0x0000005a560bd224 */ /* 0x001fc600078e02ff */
[----:B------:R2:W-:Y:S01]  /*5410*/  @!P2 STG.E.U8 desc[UR38][R6.64+0x70], R3 ;  /* 0x000070030600a986 */ /* 0x0005e2000c101126 */
[-C--:B------:R-:W-:Y:S02]  /*5420*/  @!P4 IMAD R83, R83, R90.reuse, RZ ;  /* 0x0000005a5353c224 */ /* 0x080fe400078e02ff */
[-C--:B------:R-:W-:Y:S02]  /*5430*/  @!P0 IMAD R87, R87, R90.reuse, RZ ;  /* 0x0000005a57578224 */ /* 0x080fe400078e02ff */
[-C--:B------:R-:W-:Y:S01]  /*5440*/  @!P3 IMAD R9, R84, R90.reuse, RZ ;  /* 0x0000005a5409b224 */ /* 0x080fe200078e02ff */
[----:B------:R2:W-:Y:S01]  /*5450*/  @!P4 STG.E.U8 desc[UR38][R6.64+0x71], R83 ;  /* 0x000071530600c986 */ /* 0x0005e2000c101126 */
[----:B------:R-:W-:-:S03]  /*5460*/  @!P1 IMAD R85, R85, R90, RZ ;  /* 0x0000005a55559224 */ /* 0x000fc600078e02ff */
[----:B------:R2:W-:Y:S04]  /*5470*/  @!P3 STG.E.U8 desc[UR38][R4.64+0x78], R9 ;  /* 0x000078090400b986 */ /* 0x0005e8000c101126 */
[----:B------:R2:W-:Y:S04]  /*5480*/  @!P1 STG.E.U8 desc[UR38][R4.64+0x79], R85 ;  /* 0x0000795504009986 */ /* 0x0005e8000c101126 */
[----:B------:R2:W-:Y:S04]  /*5490*/  @!P5 STG.E.U8 desc[UR38][R6.64+0x78], R11 ;  /* 0x0000780b0600d986 */ /* 0x0005e8000c101126 */
[----:B------:R2:W-:Y:S02]  /*54a0*/  @!P0 STG.E.U8 desc[UR38][R6.64+0x79], R87 ;  /* 0x0000795706008986 */ /* 0x0005e4000c101126 */
.L_x_164:
[----:B------:R-:W-:Y:S05]  /*54b0*/  BSYNC B0 ;  /* 0x0000000000007941 */ /* 0x000fea0003800000 */
.L_x_34:
[----:B------:R-:W-:Y:S01]  /*54c0*/  IADD3 R16, P0, R16, UR36, RZ ;  /* 0x0000002410107c10 */ /* 0x000fe2000ff1e0ff */
[----:B------:R-:W-:Y:S01]  /*54d0*/  ULDC.64 UR4, c[0x0][0x650] ;  /* 0x0001940000047ab9 */ /* 0x000fe20000000a00 */
[----:B--2---:R-:W-:Y:S01]  /*54e0*/  PRMT R3, RZ, 0x7610, R3 ;  /* 0x00007610ff037816 */ /* 0x004fe20000000003 */
[----:B------:R-:W-:Y:S01]  /*54f0*/  IMAD.MOV.U32 R100, RZ, RZ, -0x1 ;  /* 0xffffffffff647424 */ /* 0x000fe200078e00ff */
[----:B------:R-:W-:Y:S01]  /*5500*/  IADD3.X R17, R17, UR42, RZ, P0, !PT ;  /* 0x0000002a11117c10 */ /* 0x000fe200087fe4ff */
[----:B------:R-:W-:Y:S01]  /*5510*/  IMAD.MOV.U32 R23, RZ, RZ, -0x1 ;  /* 0xffffffffff177424 */ /* 0x000fe200078e00ff */
[----:B------:R-:W-:-:S04]  /*5520*/  ISETP.GE.U32.AND P0, PT, R16, UR4, PT ;  /* 0x0000000410007c0c */ /* 0x000fc8000bf06070 */
[----:B------:R-:W-:-:S13]  /*5530*/  ISETP.GE.U32.AND.EX P0, PT, R17, UR5, PT, P0 ;  /* 0x0000000511007c0c */ /* 0x000fda000bf06100 */
[----:B------:R-:W-:Y:S05]  /*5540*/  @P0 BRA `(.L_x_165) ;  /* 0x00000004004c0947 */ /* 0x000fea0003800000 */
[----:B------:R-:W2:Y:S01]  /*5550*/  LDC.64 R10, c[0x0][0x628] ;  /* 0x00018a00ff0a7b82 */ /* 0x000ea20000000a00 */
[----:B------:R-:W3:Y:S01]  /*5560*/  S2R R12, SR_CTAID.X ;  /* 0x00000000000c7919 */ /* 0x000ee20000002500 */
[----:B------:R-:W-:Y:S02]  /*5570*/  IMAD.MOV.U32 R8, RZ, RZ, R16 ;  /* 0x000000ffff087224 */ /* 0x000fe400078e0010 */
[----:B------:R-:W-:Y:S01]  /*5580*/  IMAD.MOV.U32 R9, RZ, RZ, R17 ;  /* 0x000000ffff097224 */ /* 0x000fe200078e0011 */
[----:B------:R-:W0:Y:S03]  /*5590*/  S2R R20, SR_CTAID.Y ;  /* 0x0000000000147919 */ /* 0x000e260000002600 */
[----:B------:R-:W0:Y:S08]  /*55a0*/  LDC R0, c[0x0][0x630] ;  /* 0x00018c00ff007b82 */ /* 0x000e300000000800 */
[----:B-1----:R-:W1:Y:S01]  /*55b0*/  LDC.64 R14, c[0x0][0x620] ;  /* 0x00018800ff0e7b82 */ /* 0x002e620000000a00 */
[----:B--2---:R-:W-:-:S04]  /*55c0*/  ISETP.NE.U32.AND P0, PT, R10, RZ, PT ;  /* 0x000000ff0a00720c */ /* 0x004fc80003f05070 */
[----:B------:R-:W-:-:S13]  /*55d0*/  ISETP.NE.AND.EX P0, PT, R11, RZ, PT, P0 ;  /* 0x000000ff0b00720c */ /* 0x000fda0003f05300 */
[----:B01-3--:R-:W-:Y:S05]  /*55e0*/  @!P0 BRA `(.L_x_166) ;  /* 0x0000000000288947 */ /* 0x00bfea0003800000 */
[----:B------:R-:W0:Y:S02]  /*55f0*/  LDC R3, c[0x0][0x634] ;  /* 0x00018d00ff037b82 */ /* 0x000e240000000800 */
[----:B0-----:R-:W-:-:S05]  /*5600*/  IADD3 R3, P0, R16, R3, RZ ;  /* 0x0000000310037210 */ /* 0x001fca0007f1e0ff */
[----:B------:R-:W-:-:S04]  /*5610*/  IMAD.X R13, RZ, RZ, R17, P0 ;  /* 0x000000ffff0d7224 */ /* 0x000fc800000e0611 */
[----:B------:R-:W-:-:S04]  /*5620*/  IMAD.WIDE.U32 R4, R13, R10, RZ ;  /* 0x0000000a0d047225 */ /* 0x000fc800078e00ff */
[----:B----4-:R-:W-:-:S04]  /*5630*/  IMAD.WIDE.U32 R6, P0, R3, R11, R4 ;  /* 0x0000000b03067225 */ /* 0x010fc80007800004 */
[----:B------:R-:W-:-:S04]  /*5640*/  IMAD.WIDE.U32 R4, R3, R10, RZ ;  /* 0x0000000a03047225 */ /* 0x000fc800078e00ff */
[----:B------:R-:W-:Y:S01]  /*5650*/  IMAD.X R9, RZ, RZ, RZ, P0 ;  /* 0x000000ffff097224 */ /* 0x000fe200000e06ff */
[----:B------:R-:W-:Y:S01]  /*5660*/  IADD3 RZ, P0, R5, R6, RZ ;  /* 0x0000000605ff7210 */ /* 0x000fe20007f1e0ff */
[----:B------:R-:W-:-:S04]  /*5670*/  IMAD.MOV.U32 R8, RZ, RZ, R7 ;  /* 0x000000ffff087224 */ /* 0x000fc800078e0007 */
[----:B------:R-:W-:-:S08]  /*5680*/  IMAD.WIDE.U32.X R8, R13, R11, R8, P0 ;  /* 0x0000000b0d087225 */ /* 0x000fd000000e0408 */
.L_x_166:
[-CC-:B------:R-:W-:Y:S01]  /*5690*/  SHF.R.U64 R23, R8, R0.reuse, R9.reuse ;  /* 0x0000000008177219 */ /* 0x180fe20000001209 */
[----:B----4-:R-:W0:Y:S01]  /*56a0*/  LDC.64 R26, c[0x0][0x640] ;  /* 0x00019000ff1a7b82 */ /* 0x010e220000000a00 */
[----:B------:R-:W-:Y:S01]  /*56b0*/  SHF.R.U32.HI R0, RZ, R0, R9 ;  /* 0x00000000ff007219 */ /* 0x000fe20000011609 */
[----:B------:R-:W-:Y:S01]  /*56c0*/  ULDC UR4, c[0x0][0x150] ;  /* 0x0000540000047ab9 */ /* 0x000fe20000000800 */
[----:B------:R-:W-:Y:S02]  /*56d0*/  IADD3 R3, P0, RZ, -R23, RZ ;  /* 0x80000017ff037210 */ /* 0x000fe40007f1e0ff */
[----:B------:R-:W-:-:S03]  /*56e0*/  I2FP.F32.U32 R7, R12 ;  /* 0x0000000c00077245 */ /* 0x000fc60000201000 */
[----:B------:R-:W1:Y:S01]  /*56f0*/  LDC R6, c[0x0][0x618] ;  /* 0x00018600ff067b82 */ /* 0x000e620000000800 */
[----:B------:R-:W-:Y:S02]  /*5700*/  IMAD.X R5, RZ, RZ, ~R0, P0 ;  /* 0x000000ffff057224 */ /* 0x000fe400000e0e00 */
[----:B------:R-:W-:Y:S01]  /*5710*/  FMUL R7, R7, UR4 ;  /* 0x0000000407077c20 */ /* 0x000fe20008400000 */
[----:B------:R-:W-:Y:S01]  /*5720*/  ULDC UR4, c[0x0][0x154] ;  /* 0x0000550000047ab9 */ /* 0x000fe20000000800 */
[-C--:B------:R-:W-:Y:S02]  /*5730*/  IMAD R0, R5, R14.reuse, RZ ;  /* 0x0000000e05007224 */ /* 0x080fe400078e02ff */
[C---:B------:R-:W-:Y:S01]  /*5740*/  IMAD.WIDE.U32 R4, R3.reuse, R14, R16 ;  /* 0x0000000e03047225 */ /* 0x040fe200078e0010 */
[----:B------:R-:W2:Y:S01]  /*5750*/  LDC R11, c[0x0][0x608] ;  /* 0x00018200ff0b7b82 */ /* 0x000ea20000000800 */
[----:B------:R-:W3:Y:S02]  /*5760*/  F2I.U32.TRUNC.NTZ R7, R7 ;  /* 0x0000000700077305 */ /* 0x000ee4000020f000 */
[----:B------:R-:W-:-:S04]  /*5770*/  IMAD R3, R3, R15, R0 ;  /* 0x0000000f03037224 */ /* 0x000fc800078e0200 */
[----:B------:R-:W-:Y:S01]  /*5780*/  IMAD.IADD R3, R5, 0x1, R3 ;  /* 0x0000000105037824 */ /* 0x000fe200078e0203 */
[----:B------:R-:W4:Y:S01]  /*5790*/  LDC R8, c[0x0][0x658] ;  /* 0x00019600ff087b82 */ /* 0x000f220000000800 */
[----:B------:R-:W-:Y:S02]  /*57a0*/  I2FP.F32.U32 R5, R20 ;  /* 0x0000001400057245 */ /* 0x000fe40000201000 */
[----:B0-----:R-:W-:-:S04]  /*57b0*/  ISETP.NE.U32.AND P0, PT, R26, RZ, PT ;  /* 0x000000ff1a00720c */ /* 0x001fc80003f05070 */
[----:B------:R-:W-:Y:S01]  /*57c0*/  ISETP.NE.AND.EX P0, PT, R27, RZ, PT, P0 ;  /* 0x000000ff1b00720c */ /* 0x000fe20003f05300 */
[----:B------:R-:W0:Y:S01]  /*57d0*/  LDC R9, c[0x0][0x144] ;  /* 0x00005100ff097b82 */ /* 0x000e220000000800 */
[-C--:B-1----:R-:W-:Y:S01]  /*57e0*/  SHF.R.U32.HI R0, RZ, R6.reuse, R3 ;  /* 0x00000006ff007219 */ /* 0x082fe20000011603 */
[----:B---3--:R-:W-:Y:S01]  /*57f0*/  IMAD.MOV R7, RZ, RZ, -R7 ;  /* 0x000000ffff077224 */ /* 0x008fe200078e0a07 */
[----:B------:R-:W-:Y:S01]  /*5800*/  SHF.R.U64 R13, R4, R6, R3 ;  /* 0x00000006040d7219 */ /* 0x000fe20000001203 */
[----:B------:R-:W-:-:S04]  /*5810*/  FMUL R6, R5, UR4 ;  /* 0x0000000405067c20 */ /* 0x000fc80008400000 */
[----:B------:R-:W1:Y:S01]  /*5820*/  LDC R21, c[0x0][0x148] ;  /* 0x00005200ff157b82 */ /* 0x000e620000000800 */
[-CC-:B--2---:R-:W-:Y:S02]  /*5830*/  SHF.R.U64 R10, R13, R11.reuse, R0.reuse ;  /* 0x0000000b0d0a7219 */ /* 0x184fe40000001200 */
[----:B------:R-:W-:Y:S02]  /*5840*/  SHF.R.U32.HI R3, RZ, R11, R0 ;  /* 0x0000000bff037219 */ /* 0x000fe40000011600 */
[----:B------:R2:W3:Y:S03]  /*5850*/  F2I.U32.TRUNC.NTZ R0, R6 ;  /* 0x0000000600007305 */ /* 0x0004e6000020f000 */
[----:B------:R-:W1:Y:S01]  /*5860*/  LDC R14, c[0x0][0x648] ;  /* 0x00019200ff0e7b82 */ /* 0x000e620000000800 */
[-CC-:B----4-:R-:W-:Y:S02]  /*5870*/  SHF.R.U64 R15, R10, R8.reuse, R3.reuse ;  /* 0x000000080a0f7219 */ /* 0x190fe40000001203 */
[----:B------:R-:W-:-:S03]  /*5880*/  SHF.R.U32.HI R5, RZ, R8, R3 ;  /* 0x00000008ff057219 */ /* 0x000fc60000011603 */
[----:B------:R-:W-:Y:S02]  /*5890*/  IMAD.MOV.U32 R4, RZ, RZ, R15 ;  /* 0x000000ffff047224 */ /* 0x000fe400078e000f */
[----:B------:R-:W4:Y:S01]  /*58a0*/  LDC R24, c[0x0][0x638] ;  /* 0x00018e00ff187b82 */ /* 0x000f220000000800 */
[----:B0-----:R-:W-:-:S07]  /*58b0*/  IMAD R25, R9, R7, R12 ;  /* 0x0000000709197224 */ /* 0x001fce00078e020c */
[----:B------:R-:W0:Y:S08]  /*58c0*/  LDC R28, c[0x0][0x610] ;  /* 0x00018400ff1c7b82 */ /* 0x000e300000000800 */
[----:B------:R-:W0:Y:S01]  /*58d0*/  LDC R29, c[0x0][0x600] ;  /* 0x00018000ff1d7b82 */ /* 0x000e220000000800 */
[----:B--23--:R-:W-:Y:S05]  /*58e0*/  @!P0 BRA `(.L_x_167) ;  /* 0x0000000000288947 */ /* 0x00cfea0003800000 */
[----:B------:R-:W2:Y:S02]  /*58f0*/  LDC R4, c[0x0][0x64c] ;  /* 0x00019300ff047b82 */ /* 0x000ea40000000800 */
[----:B--2---:R-:W-:-:S05]  /*5900*/  IADD3 R3, P0, R15, R4, RZ ;  /* 0x000000040f037210 */ /* 0x004fca0007f1e0ff */
        /* <DEDUP_REMOVED lines=8> */
.L_x_167:
[----:B------:R-:W-:Y:S02]  /*5990*/  ISETP.NE.AND P0, PT, R2, 0x1, PT ;  /* 0x000000010200780c */ /* 0x000fe40003f05270 */
[----:B-1----:R-:W-:Y:S01]  /*59a0*/  SHF.R.U64 R3, R4, R14, R5 ;  /* 0x0000000e04037219 */ /* 0x002fe20000001205 */
[----:B------:R-:W-:Y:S01]  /*59b0*/  IMAD.MOV R5, RZ, RZ, -R0 ;  /* 0x000000ffff057224 */ /* 0x000fe200078e0a00 */
[----:B------:R-:W-:Y:S02]  /*59c0*/  LOP3.LUT R0, R10, R97, RZ, 0xc0, !PT ;  /* 0x000000610a007212 */ /* 0x000fe400078ec0ff */
[----:B------:R-:W-:Y:S01]  /*59d0*/  LOP3.LUT R6, R13, R96, RZ, 0xc0, !PT ;  /* 0x000000600d067212 */ /* 0x000fe200078ec0ff */
[----:B------:R-:W-:Y:S02]  /*59e0*/  IMAD.MOV R4, RZ, RZ, -R3 ;  /* 0x000000ffff047224 */ /* 0x000fe400078e0a03 */
[----:B------:R-:W-:Y:S02]  /*59f0*/  IMAD R0, R93, R3, R0 ;  /* 0x000000035d007224 */ /* 0x000fe400078e0200 */
[----:B----4-:R-:W-:-:S02]  /*5a00*/  IMAD R3, R4, R24, R15 ;  /* 0x0000001804037224 */ /* 0x010fc400078e020f */
[----:B------:R-:W-:Y:S02]  /*5a10*/  @P0 IMAD R25, R21, R5, R20 ;  /* 0x0000000515190224 */ /* 0x000fe400078e0214 */
[----:B0-----:R-:W-:Y:S02]  /*5a20*/  IMAD R5, R3, R29, R6 ;  /* 0x0000001d03057224 */ /* 0x001fe400078e0206 */
[----:B------:R-:W-:Y:S02]  /*5a30*/  IMAD R0, R0, R28, R25 ;  /* 0x0000001c00007224 */ /* 0x000fe400078e0219 */
[----:B------:R-:W-:-:S03]  /*5a40*/  IMAD.MOV.U32 R4, RZ, RZ, 0x1 ;  /* 0x00000001ff047424 */ /* 0x000fc600078e00ff */
[----:B------:R-:W-:Y:S02]  /*5a50*/  SEL R100, R5, R0, !P0 ;  /* 0x0000000005647207 */ /* 0x000fe40004000000 */
[----:B------:R-:W-:Y:S02]  /*5a60*/  PRMT R3, R4, 0x7610, R3 ;  /* 0x0000761004037816 */ /* 0x000fe40000000003 */
[----:B------:R-:W-:-:S07]  /*5a70*/  SEL R0, R0, R5, !P0 ;  /* 0x0000000500007207 */ /* 0x000fce0004000000 */
.L_x_165:
[----:B------:R-:W-:Y:S01]  /*5a80*/  UIMAD.WIDE.U32 UR4, UR41, 0x24924925, URZ ;  /* 0x24924925290478a5 */ /* 0x000fe2000f8e003f */
[----:B------:R-:W-:Y:S01]  /*5a90*/  LOP3.LUT P0, RZ, R3, 0xff, RZ, 0xc0, !PT ;  /* 0x000000ff03ff7812 */ /* 0x000fe2000780c0ff */
[----:B------:R-:W-:Y:S02]  /*5aa0*/  IMAD.MOV.U32 R101, RZ, RZ, R0 ;  /* 0x000000ffff657224 */ /* 0x000fe400078e0000 */
[----:B------:R-:W-:-:S04]  /*5ab0*/  UIADD3 UR4, UR41, -UR5, URZ ;  /* 0x8000000529047290 */ /* 0x000fc8000fffe03f */
[----:B------:R-:W-:-:S04]  /*5ac0*/  ULEA.HI UR4, UR4, UR5, URZ, 0x1f ;  /* 0x0000000504047291 */ /* 0x000fc8000f8ff83f */
[----:B------:R-:W-:-:S04]  /*5ad0*/  USHF.R.U32.HI UR4, URZ, 0x2, UR4 ;  /* 0x000000023f047899 */ /* 0x000fc80008011604 */
[----:B------:R-:W-:Y:S01]  /*5ae0*/  UIMAD UR41, UR4, -0x7, UR41 ;  /* 0xfffffff9042978a4 */ /* 0x000fe2000f8e0229 */
[----:B------:R-:W-:Y:S11]  /*5af0*/  @P0 BRA `(.L_x_168) ;  /* 0xffffffb800740947 */ /* 0x000ff6000383ffff */
[----:B------:R-:W-:Y:S05]  /*5b00*/  EXIT ;  /* 0x000000000000794d */ /* 0x000fea0003800000 */
.L_x_7:
        /* <DEDUP_REMOVED lines=26> */
.L_x_170:
[----:B------:R-:W0:Y:S01]  /*5cb0*/  LDC.64 R28, c[0x0][0x640] ;  /* 0x00019000ff1c7b82 */ /* 0x000e220000000a00 */
[-CC-:B------:R-:W-:Y:S01]  /*5cc0*/  SHF.R.U64 R22, R12, R20.reuse, R13.reuse ;  /* 0x000000140c167219 */ /* 0x180fe2000000120d */
[----:B------:R-:W-:Y:S01]  /*5cd0*/  IMAD.MOV.U32 R26, RZ, RZ, 0x1 ;  /* 0x00000001ff1a7424 */ /* 0x000fe200078e00ff */
[----:B------:R-:W-:Y:S02]  /*5ce0*/  SHF.R.U32.HI R8, RZ, R20, R13 ;  /* 0x00000014ff087219 */ /* 0x000fe4000001160d */
[----:B------:R-:W-:-:S03]  /*5cf0*/  IADD3 R11, P0, RZ, -R22, RZ ;  /* 0x80000016ff0b7210 */ /* 0x000fc60007f1e0ff */
[----:B------:R-:W1:Y:S02]  /*5d00*/  LDC R12, c[0x0][0x618] ;  /* 0x00018600ff0c7b82 */ /* 0x000e640000000800 */
[----:B------:R-:W-:-:S04]  /*5d10*/  IMAD.X R9, RZ, RZ, ~R8, P0 ;  /* 0x000000ffff097224 */ /* 0x000fc800000e0e08 */
[-C--:B------:R-:W-:Y:S02]  /*5d20*/  IMAD R10, R9, R24.reuse, RZ ;  /* 0x00000018090a7224 */ /* 0x080fe400078e02ff */
[----:B------:R-:W2:Y:S01]  /*5d30*/  LDC R20, c[0x0][0x608] ;  /* 0x00018200ff147b82 */ /* 0x000ea20000000800 */
[----:B------:R-:W-:-:S04]  /*5d40*/  IMAD.WIDE.U32 R8, R11, R24, R16 ;  /* 0x000000180b087225 */ /* 0x000fc800078e0010 */
[----:B------:R-:W-:Y:S02]  /*5d50*/  IMAD R11, R11, R25, R10 ;  /* 0x000000190b0b7224 */ /* 0x000fe400078e020a */
[----:B------:R-:W-:Y:S01]  /*5d60*/  IMAD.MOV.U32 R10, RZ, RZ, -0x1 ;  /* 0xffffffffff0a7424 */ /* 0x000fe200078e00ff */
[----:B------:R-:W3:Y:S01]  /*5d70*/  LDC R27, c[0x0][0x658] ;  /* 0x00019600ff1b7b82 */ /* 0x000ee20000000800 */
[----:B------:R-:W-:Y:S01]  /*5d80*/  IMAD.IADD R9, R9, 0x1, R11 ;  /* 0x0000000109097824 */ /* 0x000fe200078e020b */
[----:B0-----:R-:W-:-:S04]  /*5d90*/  ISETP.NE.U32.AND P0, PT, R28, RZ, PT ;  /* 0x000000ff1c00720c */ /* 0x001fc80003f05070 */
        /* <DEDUP_REMOVED lines=25> */
.L_x_171:
[----:B------:R-:W-:Y:S01]  /*5f30*/  ISETP.NE.AND P0, PT, R2, 0x1, PT ;  /* 0x000000010200780c */ /* 0x000fe20003f05270 */
[----:B------:R-:W-:Y:S01]  /*5f40*/  IMAD.MOV.U32 R12, RZ, RZ, R22 ;  /* 0x000000ffff0c7224 */ /* 0x000fe200078e0016 */
[----:B-1----:R-:W-:Y:S02]  /*5f50*/  SHF.R.U64 R8, R8, R24, R9 ;  /* 0x0000001808087219 */ /* 0x002fe40000001209 */
[----:B------:R-:W-:Y:S01]  /*5f60*/  LOP3.LUT R5, R19, R30, RZ, 0xc0, !PT ;  /* 0x0000001e13057212 */ /* 0x000fe200078ec0ff */
[----:B0-----:R-:W-:Y:S01]  /*5f70*/  VIADD R19, R23, 0xffffffff ;  /* 0xffffffff17137836 */ /* 0x001fe20000000000 */
[----:B------:R-:W-:Y:S01]  /*5f80*/  SHF.L.U32 R26, R26, R27, RZ ;  /* 0x0000001b1a1a7219 */ /* 0x000fe200000006ff */
[----:B------:R-:W-:-:S03]  /*5f90*/  IMAD.MOV R9, RZ, RZ, -R8 ;  /* 0x000000ffff097224 */ /* 0x000fc600078e0a08 */
[----:B------:R-:W-:Y:S01]  /*5fa0*/  LOP3.LUT R19, R14, R19, RZ, 0xc0, !PT ;  /* 0x000000130e137212 */ /* 0x000fe200078ec0ff */
[----:B------:R-:W-:Y:S02]  /*5fb0*/  IMAD R5, R26, R8, R5 ;  /* 0x000000081a057224 */ /* 0x000fe400078e0205 */
[----:B------:R-:W-:Y:S02]  /*5fc0*/  @P0 IMAD R6, R7, R21, R4 ;  /* 0x0000001507060224 */ /* 0x000fe400078e0204 */
[----:B--2---:R-:W-:Y:S02]  /*5fd0*/  IMAD R4, R9, R25, R20 ;  /* 0x0000001909047224 */ /* 0x004fe400078e0214 */
[----:B---3--:R-:W-:Y:S02]  /*5fe0*/  IMAD R6, R5, R31, R6 ;  /* 0x0000001f05067224 */ /* 0x008fe400078e0206 */
[----:B------:R-:W-:Y:S02]  /*5ff0*/  IMAD R19, R4, R23, R19 ;  /* 0x0000001704137224 */ /* 0x000fe400078e0213 */
[----:B------:R-:W-:-:S03]  /*6000*/  IMAD.MOV.U32 R8, RZ, RZ, 0x1 ;  /* 0x00000001ff087424 */ /* 0x000fc600078e00ff */
[----:B------:R-:W-:Y:S02]  /*6010*/  SEL R20, R19, R6, !P0 ;  /* 0x0000000613147207 */ /* 0x000fe40004000000 */
[----:B------:R-:W-:-:S07]  /*6020*/  SEL R19, R6, R19, !P0 ;  /* 0x0000001306137207 */ /* 0x000fce0004000000 */
.L_x_169:
[----:B------:R-:W-:-:S08]  /*6030*/  NOP ;  /* 0x0000000000007918 */ /* 0x000fd00000000000 */
[----:B------:R-:W0:-:S00]  /*6040*/  USETMAXREG.DEALLOC.CTAPOOL 0x28 ;  /* 0x00000028000079c8 */ /* 0x000e0000080e0500 */
[----:B0-----:R-:W-:-:S13]  /*6050*/  ISETP.NE.AND P0, PT, R3, RZ, PT ;  /* 0x000000ff0300720c */ /* 0x001fda0003f05270 */
[----:B------:R-:W-:Y:S05]  /*6060*/  @P0 EXIT ;  /* 0x000000000000094d */ /* 0x000fea0003800000 */
[----:B------:R-:W-:Y:S01]  /*6070*/  LOP3.LUT P0, RZ, R8, 0xff, RZ, 0xc0, !PT ;  /* 0x000000ff08ff7812 */ /* 0x000fe2000780c0ff */
[----:B------:R-:W-:Y:S02]  /*6080*/  IMAD.MOV.U32 R3, RZ, RZ, 0x1 ;  /* 0x00000001ff037424 */ /* 0x000fe400078e00ff */
[----:B------:R-:W-:-:S10]  /*6090*/  IMAD.MOV.U32 R13, RZ, RZ, RZ ;  /* 0x000000ffff0d7224 */ /* 0x000fd400078e00ff */
[----:B------:R-:W-:Y:S05]  /*60a0*/  @!P0 BRA `(.L_x_172) ;  /* 0x0000000c007c8947 */ /* 0x000fea0003800000 */
[----:B------:R-:W0:Y:S01]  /*60b0*/  LDC R3, c[0x0][0x28c] ;  /* 0x0000a300ff037b82 */ /* 0x000e220000000800 */
[----:B------:R-:W-:Y:S01]  /*60c0*/  ULDC UR5, c[0x0][0x658] ;  /* 0x0001960000057ab9 */ /* 0x000fe20000000800 */
[----:B------:R-:W-:Y:S01]  /*60d0*/  UMOV UR10, 0xffffffff ;  /* 0xffffffff000a7882 */ /* 0x000fe20000000000 */
[----:B------:R-:W-:Y:S01]  /*60e0*/  UMOV UR14, 0x1 ;  /* 0x00000001000e7882 */ /* 0x000fe20000000000 */
[----:B------:R-:W-:Y:S01]  /*60f0*/  USHF.L.U32 UR10, UR10, UR5, URZ ;  /* 0x000000050a0a7299 */ /* 0x000fe2000800063f */
[----:B------:R-:W-:Y:S01]  /*6100*/  BSSY B0, `(.L_x_172) ;  /* 0x00000d9000007945 */ /* 0x000fe20003800000 */
[----:B------:R-:W-:Y:S01]  /*6110*/  IMAD.MOV.U32 R11, RZ, RZ, 0x1 ;  /* 0x00000001ff0b7424 */ /* 0x000fe200078e00ff */
[----:B------:R-:W-:Y:S01]  /*6120*/  LOP3.LUT R10, R18, 0x2, RZ, 0xfc, !PT ;  /* 0x00000002120a7812 */ /* 0x000fe200078efcff */
[----:B------:R-:W1:Y:S01]  /*6130*/  S2UR UR9, SR_CgaCtaId ;  /* 0x00000000000979c3 */ /* 0x000e620000008800 */
[----:B------:R-:W-:Y:S01]  /*6140*/  IMAD.MOV.U32 R13, RZ, RZ, RZ ;  /* 0x000000ffff0d7224 */ /* 0x000fe200078e00ff */
[----:B------:R-:W-:Y:S01]  /*6150*/  ULDC UR4, c[0x0][0x600] ;  /* 0x0001800000047ab9 */ /* 0x000fe20000000800 */
[----:B------:R-:W-:Y:S01]  /*6160*/  UMOV UR15, 0x1111 ;  /* 0x00001111000f7882 */ /* 0x000fe20000000000 */
[----:B------:R-:W-:-:S02]  /*6170*/  USHF.L.U32 UR5, UR14, UR5, URZ ;  /* 0x000000050e057299 */ /* 0x000fc4000800063f */
[----:B------:R-:W-:Y:S01]  /*6180*/  UIADD3 UR4, UR4, -0x1, URZ ;  /* 0xffffffff04047890 */ /* 0x000fe2000fffe03f */
[----:B------:R-:W-:Y:S01]  /*6190*/  ULDC.64 UR26, c[0x0][0x198] ;  /* 0x00006600001a7ab9 */ /* 0x000fe20000000a00 */
[----:B0-----:R-:W-:-:S05]  /*61a0*/  VIADD R3, R3, 0x7f ;  /* 0x0000007f03037836 */ /* 0x001fca0000000000 */
[----:B------:R-:W-:Y:S01]  /*61b0*/  SHF.R.S32.HI R4, RZ, 0x1f, R3 ;  /* 0x0000001fff047819 */ /* 0x000fe20000011403 */
[----:B-1----:R-:W-:-:S03]  /*61c0*/  USHF.R.U32.HI UR24, URZ, 0x2, UR9 ;  /* 0x000000023f187899 */ /* 0x002fc60008011609 */
[----:B------:R-:W-:Y:S01]  /*61d0*/  LEA.HI R4, R4, R3, RZ, 0x7 ;  /* 0x0000000304047211 */ /* 0x000fe200078f38ff */
[----:B------:R-:W-:Y:S01]  /*61e0*/  ULOP3.LUT UR8, UR9, 0x3, URZ, 0xc0, !UPT ;  /* 0x0000000309087892 */ /* 0x000fe2000f8ec03f */
[----:B------:R-:W-:Y:S01]  /*61f0*/  IMAD.MOV.U32 R3, RZ, RZ, 0x1 ;  /* 0x00000001ff037424 */ /* 0x000fe200078e00ff */
[----:B------:R-:W-:Y:S01]  /*6200*/  USHF.L.U32 UR6, UR9, 0x5, URZ ;  /* 0x0000000509067899 */ /* 0x000fe2000800063f */
[----:B------:R-:W-:Y:S01]  /*6210*/  SHF.R.S32.HI R8, RZ, 0x7, R4 ;  /* 0x00000007ff087819 */ /* 0x000fe20000011404 */
[----:B------:R-:W-:Y:S02]  /*6220*/  USHF.L.U32 UR7, UR9, 0xc, URZ ;  /* 0x0000000c09077899 */ /* 0x000fe4000800063f */
[----:B------:R-:W-:Y:S02]  /*6230*/  ULOP3.LUT UR9, UR9, 0xfffffffc, URZ, 0xc0, !UPT ;  /* 0xfffffffc09097892 */ /* 0x000fe4000f8ec03f */
[----:B------:R-:W-:Y:S01]  /*6240*/  UISETP.GT.U32.AND UP0, UPT, UR8, 0xffff, UPT ;  /* 0x0000ffff0800788c */ /* 0x000fe2000bf04070 */
[----:B------:R-:W-:Y:S01]  /*6250*/  VIADD R9, R8, 0x1 ;  /* 0x0000000108097836 */ /* 0x000fe20000000000 */
[----:B------:R-:W-:-:S02]  /*6260*/  ULOP3.LUT UR11, UR9, 0x1, URZ, 0xfc, !UPT ;  /* 0x00000001090b7892 */ /* 0x000fc4000f8efc3f */
[----:B------:R-:W-:Y:S02]  /*6270*/  ULOP3.LUT UR12, UR9, 0x2, URZ, 0xfc, !UPT ;  /* 0x00000002090c7892 */ /* 0x000fe4000f8efc3f */
[----:B------:R-:W-:Y:S02]  /*6280*/  ULOP3.LUT UR13, UR7, 0x3000, URZ, 0xc0, !UPT ;  /* 0x00003000070d7892 */ /* 0x000fe4000f8ec03f */
[----:B------:R-:W-:Y:S02]  /*6290*/  ULOP3.LUT UR7, URZ, UR10, URZ, 0x33, !UPT ;  /* 0x0000000a3f077292 */ /* 0x000fe4000f8e333f */
[----:B------:R-:W-:Y:S02]  /*62a0*/  USHF.L.U32 UR10, UR14, UR9, URZ ;  /* 0x000000090e0a7299 */ /* 0x000fe4000800063f */
[----:B------:R-:W-:Y:S02]  /*62b0*/  ULOP3.LUT UR9, UR9, 0x3, URZ, 0xfc, !UPT ;  /* 0x0000000309097892 */ /* 0x000fe4000f8efc3f */
[----:B------:R-:W-:-:S02]  /*62c0*/  USHF.L.U32 UR11, UR14, UR11, URZ ;  /* 0x0000000b0e0b7299 */ /* 0x000fc4000800063f */
[----:B------:R-:W-:Y:S02]  /*62d0*/  USHF.L.U32 UR12, UR14, UR12, URZ ;  /* 0x0000000c0e0c7299 */ /* 0x000fe4000800063f */
[----:B------:R-:W-:Y:S02]  /*62e0*/  USEL UR8, UR8, 0xffff, !UP0 ;  /* 0x0000ffff08087887 */ /* 0x000fe4000c000000 */
[----:B------:R-:W-:Y:S02]  /*62f0*/  USHF.L.U32 UR9, UR14, UR9, URZ ;  /* 0x000000090e097299 */ /* 0x000fe4000800063f */
[----:B------:R-:W-:Y:S02]  /*6300*/  ULOP3.LUT UR10, UR12, UR10, UR11, 0xfe, !UPT ;  /* 0x0000000a0c0a7292 */ /* 0x000fe4000f8efe0b */
[----:B------:R-:W-:Y:S02]  /*6310*/  ULOP3.LUT UR8, UR8, 0xffff, URZ, 0xc0, !UPT ;  /* 0x0000ffff08087892 */ /* 0x000fe4000f8ec03f */
[----:B------:R-:W-:-:S02]  /*6320*/  ULEA UR25, UR24, 0x180, 0xc ;  /* 0x0000018018197891 */ /* 0x000fc4000f8e603f */
[----:B------:R-:W-:Y:S02]  /*6330*/  ULOP3.LUT UR6, UR6, 0x60, URZ, 0xc0, !UPT ;  /* 0x0000006006067892 */ /* 0x000fe4000f8ec03f */
[----:B------:R-:W-:Y:S02]  /*6340*/  ULOP3.LUT UR13, UR13, 0x1c180, URZ, 0xfc, !UPT ;  /* 0x0001c1800d0d7892 */ /* 0x000fe4000f8efc3f */
[----:B------:R-:W-:Y:S02]  /*6350*/  ULOP3.LUT UR14, UR10, UR9, URZ, 0xfc, !UPT ;  /* 0x000000090a0e7292 */ /* 0x000fe4000f8efc3f */
[----:B------:R-:W-:-:S12]  /*6360*/  USHF.L.U32 UR15, UR15, UR8, URZ ;  /* 0x000000080f0f7299 */ /* 0x000fd8000800063f */
.L_x_183:
[----:B------:R-:W-:-:S03]  /*6370*/  UMOV UR8, 0xffffffff ;  /* 0xffffffff00087882 */ /* 0x000fc60000000000 */
[----:B------:R-:W-:Y:S05]  /*6380*/  BRA.DIV UR8, `(.L_x_173) ;  /* 0x0000001208187947 */ /* 0x000fea000b800000 */
[----:B------:R-:W-:-:S13]  /*6390*/  ELECT P6, URZ, PT ;  /* 0x00000000003f782f */ /* 0x000fda00038c0000 */
.L_x_197:
[----:B------:R-:W0:Y:S01]  /*63a0*/  LDC R4, c[0x0][0x28c] ;  /* 0x0000a300ff047b82 */ /* 0x000e220000000800 */
[----:B------:R-:W-:Y:S01]  /*63b0*/  BSSY B1, `(.L_x_174) ;  /* 0x0000039000017945 */ /* 0x000fe20003800000 */
[----:B0-----:R-:W-:-:S13]  /*63c0*/  ISETP.LT.OR P6, PT, R4, 0x1, !P6 ;  /* 0x000000010400780c */ /* 0x001fda00077c1670 */
[----:B------:R-:W-:Y:S05]  /*63d0*/  @P6 BRA `(.L_x_175) ;  /* 0x0000000000d86947 */ /* 0x000fea0003800000 */
[----:B------:R-:W-:Y:S01]  /*63e0*/  LEA R19, R19, UR24, 0x2 ;  /* 0x0000001813137c11 */ /* 0x000fe2000f8e10ff */
[----:B------:R-:W-:Y:S01]  /*63f0*/  IMAD.MOV.U32 R21, RZ, RZ, RZ ;  /* 0x000000ffff157224 */ /* 0x000fe200078e00ff */
[----:B------:R-:W-:Y:S01]  /*6400*/  LEA R20, R20, UR6, 0x7 ;  /* 0x0000000614147c11 */ /* 0x000fe2000f8e38ff */
[----:B------:R-:W-:Y:S02]  /*6410*/  IMAD.MOV.U32 R4, RZ, RZ, R9 ;  /* 0x000000ffff047224 */ /* 0x000fe400078e0009 */
[----:B------:R-:W-:Y:S02]  /*6420*/  IMAD.MOV.U32 R5, RZ, RZ, R3 ;  /* 0x000000ffff057224 */ /* 0x000fe400078e0003 */
[----:B------:R-:W-:Y:S02]  /*6430*/  IMAD.MOV.U32 R6, RZ, RZ, R13 ;  /* 0x000000ffff067224 */ /* 0x000fe400078e000d */
[----:B------:R-:W-:-:S07]  /*6440*/  IMAD.SHL.U32 R19, R19, 0x20, RZ ;  /* 0x0000002013137824 */ /* 0x000fce00078e00ff */
.L_x_178:
[----:B------:R-:W0:Y:S01]  /*6450*/  S2R R14, SR_CgaCtaId ;  /* 0x00000000000e7919 */ /* 0x000e220000008800 */
[----:B------:R-:W-:Y:S02]  /*6460*/  MOV R7, 0x400 ;  /* 0x0000040000077802 */ /* 0x000fe40000000f00 */
[----:B------:R-:W-:Y:S02]  /*6470*/  ISETP.NE.AND P1, PT, R0, RZ, PT ;  /* 0x000000ff0000720c */ /* 0x000fe40003f25270 */
[----:B0-----:R-:W-:Y:S02]  /*6480*/  LEA R15, R14, R7, 0x18 ;  /* 0x000000070e0f7211 */ /* 0x001fe400078ec0ff */
[----:B------:R-:W-:-:S09]  /*6490*/  SHF.L.U32 R7, R5, 0x1f, RZ ;  /* 0x0000001f05077819 */ /* 0x000fd200000006ff */
[----:B------:R-:W0:Y:S01]  /*64a0*/  @!P1 LDC R14, c[0x0][0x500] ;  /* 0x00014000ff0e9b82 */ /* 0x000e220000000800 */
[----:B------:R-:W-:-:S04]  /*64b0*/  IMAD R22, R6, 0x8, R15 ;  /* 0x0000000806167824 */ /* 0x000fc800078e020f */
[----:B------:R-:W1:Y:S02]  /*64c0*/  SYNCS.PHASECHK.TRANS64.TRYWAIT P0, [R22+URZ+0x38], R7 ;  /* 0x00003807160075a7 */ /* 0x000e64000800017f */
[----:B-1----:R-:W-:Y:S05]  /*64d0*/  @!P0 BRA `(.L_x_176) ;  /* 0x0000000c00e48947 */ /* 0x002fea0003800000 */
.L_x_198:
[----:B-1----:R-:W-:Y:S01]  /*64e0*/  PRMT R7, R10, 0x9910, RZ ;  /* 0x000099100a077816 */ /* 0x002fe200000000ff */
[----:B0-----:R0:W-:Y:S03]  /*64f0*/  @!P1 SYNCS.ARRIVE.TRANS64 RZ, [R22+URZ], R14 ;  /* 0x0000000e16ff99a7 */ /* 0x0011e6000800003f */
[----:B------:R-:W-:-:S13]  /*6500*/  ISETP.NE.AND P0, PT, R7, 0x2, PT ;  /* 0x000000020700780c */ /* 0x000fda0003f05270 */
[----:B0-----:R-:W-:Y:S05]  /*6510*/  @P0 BRA `(.L_x_177) ;  /* 0x0000000000040947 */ /* 0x001fea0003800000 */
[----:B------:R-:W-:Y:S01]  /*6520*/  BPT.TRAP 0x1 ;  /* 0x000000040000795c */ /* 0x000fe20000300000 */
.L_x_177:
[----:B------:R-:W-:Y:S01]  /*6530*/  R2UR UR11, R6 ;  /* 0x00000000060b72ca */ /* 0x000fe200000e0000 */
[----:B------:R-:W-:Y:S01]  /*6540*/  VIADD R4, R4, 0xffffffff ;  /* 0xffffffff04047836 */ /* 0x000fe20000000000 */
[----:B------:R-:W-:Y:S01]  /*6550*/  R2UR UR21, R15 ;  /* 0x000000000f1572ca */ /* 0x000fe200000e0000 */
[----:B------:R-:W-:Y:S01]  /*6560*/  UIADD3 UR16, UP0, UR26, 0xf0, URZ ;  /* 0x000000f01a107890 */ /* 0x000fe2000ff1e03f */
[----:B------:R-:W-:Y:S01]  /*6570*/  R2UR UR22, R19 ;  /* 0x00000000131672ca */ /* 0x000fe200000e0000 */
[----:B------:R-:W-:Y:S01]  /*6580*/  UIADD3 UR30, UP1, UR26, 0x1f0, URZ ;  /* 0x000001f01a1e7890 */ /* 0x000fe2000ff3e03f */
[----:B------:R-:W-:Y:S01]  /*6590*/  R2UR UR9, R22 ;  /* 0x00000000160972ca */ /* 0x000fe200000e0000 */
[----:B------:R-:W-:Y:S01]  /*65a0*/  UIADD3.X UR17, URZ, UR27, URZ, UP0, !UPT ;  /* 0x0000001b3f117290 */ /* 0x000fe200087fe43f */
[C---:B------:R-:W-:Y:S01]  /*65b0*/  R2UR UR10, R21.reuse ;  /* 0x00000000150a72ca */ /* 0x040fe200000e0000 */
[----:B------:R-:W-:Y:S01]  /*65c0*/  UPRMT UR20, URZ, 0x5410, UR15 ;  /* 0x000054103f147896 */ /* 0x000fe2000800000f */
[----:B------:R-:W-:Y:S01]  /*65d0*/  R2UR UR12, R12 ;  /* 0x000000000c0c72ca */ /* 0x000fe200000e0000 */
[----:B------:R-:W-:Y:S01]  /*65e0*/  VIADD R6, R6, 0x1 ;  /* 0x0000000106067836 */ /* 0x000fe20000000000 */
[----:B------:R-:W-:Y:S01]  /*65f0*/  R2UR UR23, R20 ;  /* 0x00000000141772ca */ /* 0x000fe200000e0000 */
[----:B------:R-:W-:Y:S01]  /*6600*/  ULEA UR8, UR11, UR25, 0xe ;  /* 0x000000190b087291 */ /* 0x000fe2000f8e703f */
[----:B------:R-:W-:Y:S01]  /*6610*/  ISETP.GT.AND P1, PT, R4, 0x1, PT ;  /* 0x000000010400780c */ /* 0x000fe20003f24270 */
[----:B------:R-:W-:Y:S01]  /*6620*/  ULEA UR11, UR11, UR13, 0xe ;  /* 0x0000000d0b0b7291 */ /* 0x000fe2000f8e703f */
[C---:B------:R-:W-:Y:S01]  /*6630*/  ISETP.NE.AND P0, PT, R6.reuse, 0x7, PT ;  /* 0x000000070600780c */ /* 0x040fe20003f05270 */
[----:B------:R-:W-:Y:S01]  /*6640*/  UIADD3 UR8, UR21, UR8, URZ ;  /* 0x0000000815087290 */ /* 0x000fe2000fffe03f */
[----:B------:R-:W-:Y:S01]  /*6650*/  VIADD R21, R21, 0x80 ;  /* 0x0000008015157836 */ /* 0x000fe20000000000 */
[----:B------:R-:W-:Y:S01]  /*6660*/  UIADD3 UR21, UR21, UR11, URZ ;  /* 0x0000000b15157290 */ /* 0x000fe2000fffe03f */
[----:B------:R-:W-:Y:S01]  /*6670*/  SEL R14, RZ, 0x1, P0 ;  /* 0x00000001ff0e7807 */ /* 0x000fe20000000000 */
[----:B------:R-:W-:Y:S01]  /*6680*/  UPRMT UR28, URZ, 0x5410, UR14 ;  /* 0x000054103f1c7896 */ /* 0x000fe2000800000e */
[----:B------:R-:W-:Y:S01]  /*6690*/  SEL R6, R6, RZ, P0 ;  /* 0x000000ff06067207 */ /* 0x000fe20000000000 */
[----:B------:R-:W-:Y:S01]  /*66a0*/  UIADD3.X UR31, URZ, UR27, URZ, UP1, !UPT ;  /* 0x0000001b3f1f7290 */ /* 0x000fe20008ffe43f */
[----:B------:R-:W-:Y:S01]  /*66b0*/  LOP3.LUT R5, R5, R14, RZ, 0x3c, !PT ;  /* 0x0000000e05057212 */ /* 0x000fe200078e3cff */
[----:B------:R-:W-:Y:S01]  /*66c0*/  UMOV UR18, 0x0 ;  /* 0x0000000000127882 */ /* 0x000fe20000000000 */
[----:B------:R-:W-:Y:S01]  /*66d0*/  UMOV UR19, 0x10000000 ;  /* 0x1000000000137882 */ /* 0x000fe20000000000 */
[----:B------:R-:W-:-:S02]  /*66e0*/  UMOV UR11, UR22 ;  /* 0x00000016000b7c82 */ /* 0x000fc40008000000 */
[----:B------:R0:W-:Y:S02]  /*66f0*/  UTMALDG.3D.MULTICAST [UR8], [UR16], UR20, desc[UR18] ;  /* 0x00001208100073b4 */ /* 0x0001e40008011814 */
[----:B0-----:R-:W-:Y:S01]  /*6700*/  UMOV UR8, UR21 ;  /* 0x0000001500087c82 */ /* 0x001fe20008000000 */
[----:B------:R-:W-:Y:S02]  /*6710*/  UMOV UR11, UR23 ;  /* 0x00000017000b7c82 */ /* 0x000fe40008000000 */
[----:B------:R0:W-:Y:S02]  /*6720*/  UTMALDG.3D.MULTICAST [UR8], [UR30], UR28, desc[UR18] ;  /* 0x000012081e0073b4 */ /* 0x0001e4000801181c */
[----:B0-----:R-:W-:Y:S05]  /*6730*/  @P1 BRA `(.L_x_178) ;  /* 0xfffffffc00441947 */ /* 0x001fea000383ffff */
.L_x_175:
[----:B------:R-:W-:Y:S05]  /*6740*/  BSYNC B1 ;  /* 0x0000000000017941 */ /* 0x000fea0003800000 */
.L_x_174:
[----:B------:R-:W-:Y:S01]  /*6750*/  LOP3.LUT P1, RZ, R11, 0xff, RZ, 0xc0, !PT ;  /* 0x000000ff0bff7812 */ /* 0x000fe2000782c0ff */
[C---:B------:R-:W-:Y:S01]  /*6760*/  IMAD.IADD R13, R8.reuse, 0x1, R13 ;  /* 0x00000001080d7824 */ /* 0x040fe200078e020d */
[----:B------:R-:W-:Y:S01]  /*6770*/  ULDC.64 UR8, c[0x0][0x650] ;  /* 0x0001940000087ab9 */ /* 0x000fe20000000a00 */
[C---:B------:R-:W-:Y:S01]  /*6780*/  ISETP.GE.U32.AND P2, PT, R8.reuse, 0x7, PT ;  /* 0x000000070800780c */ /* 0x040fe20003f46070 */
[----:B------:R-:W-:Y:S01]  /*6790*/  BSSY B1, `(.L_x_179) ;  /* 0x000006d000017945 */ /* 0x000fe20003800000 */
[C---:B------:R-:W-:Y:S01]  /*67a0*/  IMAD.WIDE.U32 R4, R13.reuse, 0x24924925, RZ ;  /* 0x249249250d047825 */ /* 0x040fe200078e00ff */
[----:B------:R-:W-:Y:S02]  /*67b0*/  ISETP.GT.U32.AND P0, PT, R13, 0x6, PT ;  /* 0x000000060d00780c */ /* 0x000fe40003f04070 */
[----:B------:R-:W-:Y:S01]  /*67c0*/  PRMT R11, RZ, 0x7610, R11 ;  /* 0x00007610ff0b7816 */ /* 0x000fe2000000000b */
[----:B------:R-:W-:Y:S01]  /*67d0*/  IMAD.MOV.U32 R19, RZ, RZ, -0x1 ;  /* 0xffffffffff137424 */ /* 0x000fe200078e00ff */
[----:B------:R-:W-:Y:S01]  /*67e0*/  ISETP.LT.U32.AND P0, PT, R8, 0x7, P0 ;  /* 0x000000070800780c */ /* 0x000fe20000701070 */
[----:B------:R-:W-:-:S02]  /*67f0*/  IMAD.MOV.U32 R20, RZ, RZ, -0x1 ;  /* 0xffffffffff147424 */ /* 0x000fc400078e00ff */
[----:B------:R-:W0:Y:S01]  /*6800*/  @P1 S2R R7, SR_CgaCtaId ;  /* 0x0000000000071919 */ /* 0x000e220000008800 */
[----:B------:R-:W-:Y:S01]  /*6810*/  SEL R4, RZ, 0x1, !P0 ;  /* 0x00000001ff047807 */ /* 0x000fe20004000000 */
[----:B------:R-:W-:Y:S01]  /*6820*/  IMAD.MOV.U32 R12, RZ, RZ, -0x1 ;  /* 0xffffffffff0c7424 */ /* 0x000fe200078e00ff */
[----:B------:R-:W-:Y:S02]  /*6830*/  IADD3 R16, P0, R16, UR36, RZ ;  /* 0x0000002410107c10 */ /* 0x000fe4000ff1e0ff */
[----:B------:R-:W-:Y:S02]  /*6840*/  @P1 MOV R6, 0x400 ;  /* 0x0000040000061802 */ /* 0x000fe40000000f00 */
[----:B------:R-:W-:Y:S02]  /*6850*/  IADD3.X R17, R17, UR42, RZ, P0, !PT ;  /* 0x0000002a11117c10 */ /* 0x000fe400087fe4ff */
[----:B------:R-:W-:Y:S02]  /*6860*/  ISETP.GE.U32.AND P0, PT, R16, UR8, PT ;  /* 0x0000000810007c0c */ /* 0x000fe4000bf06070 */
[----:B------:R-:W-:-:S02]  /*6870*/  LOP3.LUT R3, R3, R4, RZ, 0x3c, !PT ;  /* 0x0000000403037212 */ /* 0x000fc400078e3cff */
[----:B------:R-:W-:Y:S02]  /*6880*/  ISETP.GE.U32.AND.EX P0, PT, R17, UR9, PT, P0 ;  /* 0x0000000911007c0c */ /* 0x000fe4000bf06100 */
[----:B0-----:R-:W-:Y:S01]  /*6890*/  @P1 LEA R6, R7, R6, 0x18 ;  /* 0x0000000607061211 */ /* 0x001fe200078ec0ff */
[----:B------:R-:W-:-:S03]  /*68a0*/  IMAD.IADD R7, R13, 0x1, -R5 ;  /* 0x000000010d077824 */ /* 0x000fc600078e0a05 */
[----:B------:R0:W-:Y:S02]  /*68b0*/  @P1 SYNCS.ARRIVE.TRANS64.A1T0 RZ, [R6+URZ+0x88], RZ ;  /* 0x000088ff06ff19a7 */ /* 0x0001e4000810003f */
[----:B------:R-:W-:-:S04]  /*68c0*/  LEA.HI R7, R7, R5, RZ, 0x1f ;  /* 0x0000000507077211 */ /* 0x000fc800078ff8ff */
[----:B------:R-:W-:-:S04]  /*68d0*/  SHF.R.U32.HI R4, RZ, 0x2, R7 ;  /* 0x00000002ff047819 */ /* 0x000fc80000011607 */
[--C-:B------:R-:W-:Y:S01]  /*68e0*/  @P2 LOP3.LUT R3, R3, 0x1, R4.reuse, 0x78, !PT ;  /* 0x0000000103032812 */ /* 0x100fe200078e7804 */
[----:B------:R-:W-:Y:S01]  /*68f0*/  IMAD R13, R4, -0x7, R13 ;  /* 0xfffffff9040d7824 */ /* 0x000fe200078e020d */
[----:B------:R-:W-:Y:S01]  /*6900*/  PRMT R4, RZ, 0x7610, R4 ;  /* 0x00007610ff047816 */ /* 0x000fe20000000004 */
[----:B0-----:R-:W-:Y:S06]  /*6910*/  @P0 BRA `(.L_x_180) ;  /* 0x0000000400500947 */ /* 0x001fec0003800000 */
[----:B------:R-:W0:Y:S01]  /*6920*/  S2R R15, SR_CTAID.X ;  /* 0x00000000000f7919 */ /* 0x000e220000002500 */
[----:B------:R-:W-:Y:S01]  /*6930*/  ULDC.64 UR8, c[0x0][0x628] ;  /* 0x00018a0000087ab9 */ /* 0x000fe20000000a00 */
[----:B------:R-:W1:Y:S01]  /*6940*/  LDC R20, c[0x0][0x144] ;  /* 0x00005100ff147b82 */ /* 0x000e620000000800 */
[----:B------:R-:W-:Y:S01]  /*6950*/  ISETP.NE.U32.AND P0, PT, RZ, UR8, PT ;  /* 0x00000008ff007c0c */ /* 0x000fe2000bf05070 */
[----:B------:R-:W2:Y:S01]  /*6960*/  S2R R12, SR_CTAID.Y ;  /* 0x00000000000c7919 */ /* 0x000ea20000002600 */
[----:B------:R-:W-:Y:S01]  /*6970*/  ULDC UR10, c[0x0][0x150] ;  /* 0x00005400000a7ab9 */ /* 0x000fe20000000800 */
[----:B------:R-:W-:Y:S01]  /*6980*/  ULDC UR11, c[0x0][0x630] ;  /* 0x00018c00000b7ab9 */ /* 0x000fe20000000800 */
[----:B------:R-:W-:Y:S01]  /*6990*/  ISETP.NE.AND.EX P0, PT, RZ, UR9, PT, P0 ;  /* 0x00000009ff007c0c */ /* 0x000fe2000bf05300 */
[----:B------:R-:W-:Y:S01]  /*69a0*/  IMAD.MOV.U32 R4, RZ, RZ, R16 ;  /* 0x000000ffff047224 */ /* 0x000fe200078e0010 */
[----:B0-----:R-:W-:-:S05]  /*69b0*/  I2FP.F32.U32 R5, R15 ;  /* 0x0000000f00057245 */ /* 0x001fca0000201000 */
[----:B------:R-:W-:Y:S01]  /*69c0*/  FMUL R21, R5, UR10 ;  /* 0x0000000a05157c20 */ /* 0x000fe20008400000 */
[----:B------:R-:W-:-:S05]  /*69d0*/  IMAD.MOV.U32 R5, RZ, RZ, R17 ;  /* 0x000000ffff057224 */ /* 0x000fca00078e0011 */
[----:B--2---:R-:W-:Y:S05]  /*69e0*/  @!P0 BRA `(.L_x_181) ;  /* 0x0000000000288947 */ /* 0x004fea0003800000 */
[----:B------:R-:W-:Y:S02]  /*69f0*/  ULDC UR10, c[0x0][0x634] ;  /* 0x00018d00000a7ab9 */ /* 0x000fe40000000800 */
[----:B------:R-:W-:-:S05]  /*6a00*/  IADD3 R5, P0, R16, UR10, RZ ;  /* 0x0000000a10057c10 */ /* 0x000fca000ff1e0ff */
[----:B------:R-:W-:-:S04]  /*6a10*/  IMAD.X R19, RZ, RZ, R17, P0 ;  /* 0x000000ffff137224 */ /* 0x000fc800000e0611 */
[----:B------:R-:W-:-:S04]  /*6a20*/  IMAD.WIDE.U32 R6, R19, UR8, RZ ;  /* 0x0000000813067c25 */ /* 0x000fc8000f8e00ff */
[----:B------:R-:W-:-:S04]  /*6a30*/  IMAD.WIDE.U32 R6, P0, R5, UR9, R6 ;  /* 0x0000000905067c25 */ /* 0x000fc8000f800006 */
[----:B------:R-:W-:-:S04]  /*6a40*/  IMAD.WIDE.U32 R4, R5, UR8, RZ ;  /* 0x0000000805047c25 */ /* 0x000fc8000f8e00ff */
[----:B------:R-:W-:Y:S01]  /*6a50*/  IMAD.MOV.U32 R4, RZ, RZ, R7 ;  /* 0x000000ffff047224 */ /* 0x000fe200078e0007 */
[----:B------:R-:W-:Y:S01]  /*6a60*/  IADD3 RZ, P1, R5, R6, RZ ;  /* 0x0000000605ff7210 */ /* 0x000fe20007f3e0ff */
[----:B------:R-:W-:-:S04]  /*6a70*/  IMAD.X R5, RZ, RZ, RZ, P0 ;  /* 0x000000ffff057224 */ /* 0x000fc800000e06ff */
[----:B------:R-:W-:-:S08]  /*6a80*/  IMAD.WIDE.U32.X R4, R19, UR9, R4, P1 ;  /* 0x0000000913047c25 */ /* 0x000fd000088e0404 */
.L_x_181:
[--C-:B------:R-:W-:Y:S01]  /*6a90*/  SHF.R.U64 R14, R4, UR11, R5.reuse ;  /* 0x0000000b040e7c19 */ /* 0x100fe20008001205 */
[----:B------:R-:W0:Y:S01]  /*6aa0*/  F2I.U32.TRUNC.NTZ R21, R21 ;  /* 0x0000001500157305 */ /* 0x000e22000020f000 */
[----:B------:R-:W-:Y:S01]  /*6ab0*/  SHF.R.U32.HI R4, RZ, UR11, R5 ;  /* 0x0000000bff047c19 */ /* 0x000fe20008011605 */
[----:B------:R-:W-:Y:S01]  /*6ac0*/  ULDC.64 UR8, c[0x0][0x620] ;  /* 0x0001880000087ab9 */ /* 0x000fe20000000a00 */
[----:B------:R-:W-:Y:S01]  /*6ad0*/  IADD3 R7, P0, RZ, -R14, RZ ;  /* 0x8000000eff077210 */ /* 0x000fe20007f1e0ff */
[----:B------:R-:W-:-:S04]  /*6ae0*/  ULDC.64 UR10, c[0x0][0x640] ;  /* 0x00019000000a7ab9 */ /* 0x000fc80000000a00 */
[----:B------:R-:W-:Y:S01]  /*6af0*/  IMAD.X R4, RZ, RZ, ~R4, P0 ;  /* 0x000000ffff047224 */ /* 0x000fe200000e0e04 */
[----:B------:R-:W-:-:S03]  /*6b00*/  ISETP.NE.U32.AND P0, PT, RZ, UR10, PT ;  /* 0x0000000aff007c0c */ /* 0x000fc6000bf05070 */
[----:B------:R-:W-:Y:S01]  /*6b10*/  IMAD R6, R4, UR8, RZ ;  /* 0x0000000804067c24 */ /* 0x000fe2000f8e02ff */
[----:B------:R-:W-:Y:S01]  /*6b20*/  ISETP.NE.AND.EX P0, PT, RZ, UR11, PT, P0 ;  /* 0x0000000bff007c0c */ /* 0x000fe2000bf05300 */
[----:B------:R-:W-:Y:S01]  /*6b30*/  IMAD.WIDE.U32 R4, R7, UR8, R16 ;  /* 0x0000000807047c25 */ /* 0x000fe2000f8e0010 */
[----:B------:R-:W-:-:S03]  /*6b40*/  ULDC UR8, c[0x0][0x618] ;  /* 0x0001860000087ab9 */ /* 0x000fc60000000800 */
[----:B------:R-:W-:Y:S01]  /*6b50*/  IMAD R7, R7, UR9, R6 ;  /* 0x0000000907077c24 */ /* 0x000fe2000f8e0206 */
[----:B------:R-:W-:Y:S01]  /*6b60*/  ULDC UR9, c[0x0][0x154] ;  /* 0x0000550000097ab9 */ /* 0x000fe20000000800 */
[----:B0-----:R-:W-:Y:S02]  /*6b70*/  IMAD.MOV R6, RZ, RZ, -R21 ;  /* 0x000000ffff067224 */ /* 0x001fe400078e0a15 */
[----:B------:R-:W0:Y:S01]  /*6b80*/  LDC R21, c[0x0][0x148] ;  /* 0x00005200ff157b82 */ /* 0x000e220000000800 */
[----:B------:R-:W-:Y:S02]  /*6b90*/  IMAD.IADD R5, R5, 0x1, R7 ;  /* 0x0000000105057824 */ /* 0x000fe400078e0207 */
[----:B-1----:R-:W-:Y:S01]  /*6ba0*/  IMAD R15, R20, R6, R15 ;  /* 0x00000006140f7224 */ /* 0x002fe200078e020f */
[----:B------:R-:W-:Y:S02]  /*6bb0*/  I2FP.F32.U32 R6, R12 ;  /* 0x0000000c00067245 */ /* 0x000fe40000201000 */
[----:B------:R-:W-:-:S02]  /*6bc0*/  SHF.R.U64 R19, R4, UR8, R5 ;  /* 0x0000000804137c19 */ /* 0x000fc40008001205 */
[----:B------:R-:W-:Y:S01]  /*6bd0*/  SHF.R.U32.HI R4, RZ, UR8, R5 ;  /* 0x00000008ff047c19 */ /* 0x000fe20008011605 */
[----:B------:R-:W-:Y:S01]  /*6be0*/  FMUL R6, R6, UR9 ;  /* 0x0000000906067c20 */ /* 0x000fe20008400000 */
[----:B------:R-:W-:Y:S02]  /*6bf0*/  ULDC UR8, c[0x0][0x608] ;  /* 0x0001820000087ab9 */ /* 0x000fe40000000800 */
[--C-:B------:R-:W-:Y:S01]  /*6c00*/  SHF.R.U64 R22, R19, UR8, R4.reuse ;  /* 0x0000000813167c19 */ /* 0x100fe20008001204 */
[----:B------:R1:W2:Y:S01]  /*6c10*/  F2I.U32.TRUNC.NTZ R24, R6 ;  /* 0x0000000600187305 */ /* 0x0002a2000020f000 */
[----:B------:R-:W-:Y:S01]  /*6c20*/  SHF.R.U32.HI R5, RZ, UR8, R4 ;  /* 0x00000008ff057c19 */ /* 0x000fe20008011604 */
[----:B------:R-:W-:-:S03]  /*6c30*/  ULDC UR8, c[0x0][0x658] ;  /* 0x0001960000087ab9 */ /* 0x000fc60000000800 */
[--C-:B------:R-:W-:Y:S02]  /*6c40*/  SHF.R.U64 R20, R22, UR8, R5.reuse ;  /* 0x0000000816147c19 */ /* 0x100fe40008001205 */
[----:B------:R-:W-:-:S03]  /*6c50*/  SHF.R.U32.HI R23, RZ, UR8, R5 ;  /* 0x00000008ff177c19 */ /* 0x000fc60008011605 */
[----:B------:R-:W-:Y:S02]  /*6c60*/  IMAD.MOV.U32 R4, RZ, RZ, R20 ;  /* 0x000000ffff047224 */ /* 0x000fe400078e0014 */
[----:B------:R-:W-:Y:S01]  /*6c70*/  IMAD.MOV.U32 R5, RZ, RZ, R23 ;  /* 0x000000ffff057224 */ /* 0x000fe200078e0017 */
[----:B-1----:R-:W-:Y:S06]  /*6c80*/  @!P0 BRA `(.L_x_182) ;  /* 0x0000000000288947 */ /* 0x002fec0003800000 */
        /* <DEDUP_REMOVED lines=10> */
.L_x_182:
[----:B------:R-:W-:Y:S01]  /*6d30*/  ISETP.NE.AND P0, PT, R2, 0x1, PT ;  /* 0x000000010200780c */ /* 0x000fe20003f05270 */
[----:B------:R-:W-:Y:S01]  /*6d40*/  ULDC UR8, c[0x0][0x648] ;  /* 0x0001920000087ab9 */ /* 0x000fe20000000800 */
[----:B------:R-:W-:Y:S01]  /*6d50*/  LOP3.LUT R22, R22, UR7, RZ, 0xc0, !PT ;  /* 0x0000000716167c12 */ /* 0x000fe2000f8ec0ff */
[----:B--2---:R-:W-:Y:S01]  /*6d60*/  IMAD.MOV R24, RZ, RZ, -R24 ;  /* 0x000000ffff187224 */ /* 0x004fe200078e0a18 */
[----:B------:R-:W-:Y:S01]  /*6d70*/  SHF.R.U64 R5, R4, UR8, R5 ;  /* 0x0000000804057c19 */ /* 0x000fe20008001205 */
[----:B------:R-:W-:Y:S01]  /*6d80*/  ULDC UR8, c[0x0][0x638] ;  /* 0x00018e0000087ab9 */ /* 0x000fe20000000800 */
[----:B------:R-:W-:Y:S01]  /*6d90*/  LOP3.LUT R19, R19, UR4, RZ, 0xc0, !PT ;  /* 0x0000000413137c12 */ /* 0x000fe2000f8ec0ff */
[----:B------:R-:W-:Y:S01]  /*6da0*/  ULDC UR9, c[0x0][0x610] ;  /* 0x0001840000097ab9 */ /* 0x000fe20000000800 */
[----:B------:R-:W-:Y:S02]  /*6db0*/  IMAD.MOV.U32 R4, RZ, RZ, 0x1 ;  /* 0x00000001ff047424 */ /* 0x000fe400078e00ff */
[----:B------:R-:W-:-:S02]  /*6dc0*/  IMAD.MOV R7, RZ, RZ, -R5 ;  /* 0x000000ffff077224 */ /* 0x000fc400078e0a05 */
[----:B------:R-:W-:Y:S02]  /*6dd0*/  IMAD R22, R5, UR5, R22 ;  /* 0x0000000505167c24 */ /* 0x000fe4000f8e0216 */
[----:B0-----:R-:W-:Y:S02]  /*6de0*/  @P0 IMAD R15, R21, R24, R12 ;  /* 0x00000018150f0224 */ /* 0x001fe400078e020c */
[----:B------:R-:W-:Y:S01]  /*6df0*/  IMAD R20, R7, UR8, R20 ;  /* 0x0000000807147c24 */ /* 0x000fe2000f8e0214 */
[----:B------:R-:W-:Y:S01]  /*6e00*/  ULDC UR8, c[0x0][0x600] ;  /* 0x0001800000087ab9 */ /* 0x000fe20000000800 */
[----:B------:R-:W-:Y:S02]  /*6e10*/  IMAD R15, R22, UR9, R15 ;  /* 0x00000009160f7c24 */ /* 0x000fe4000f8e020f */
[----:B------:R-:W-:Y:S02]  /*6e20*/  IMAD R6, R20, UR8, R19 ;  /* 0x0000000814067c24 */ /* 0x000fe4000f8e0213 */
[----:B------:R-:W-:-:S03]  /*6e30*/  IMAD.MOV.U32 R12, RZ, RZ, R14 ;  /* 0x000000ffff0c7224 */ /* 0x000fc600078e000e */
[----:B------:R-:W-:Y:S02]  /*6e40*/  SEL R20, R6, R15, !P0 ;  /* 0x0000000f06147207 */ /* 0x000fe40004000000 */
[----:B------:R-:W-:-:S07]  /*6e50*/  SEL R19, R15, R6, !P0 ;  /* 0x000000060f137207 */ /* 0x000fce0004000000 */
.L_x_180:
[----:B------:R-:W-:Y:S05]  /*6e60*/  BSYNC B1 ;  /* 0x0000000000017941 */ /* 0x000fea0003800000 */
.L_x_179:
[----:B------:R-:W-:-:S13]  /*6e70*/  LOP3.LUT P0, RZ, R4, 0xff, RZ, 0xc0, !PT ;  /* 0x000000ff04ff7812 */ /* 0x000fda000780c0ff */
[----:B------:R-:W-:Y:S05]  /*6e80*/  @P0 BRA `(.L_x_183) ;  /* 0xfffffff400380947 */ /* 0x000fea000383ffff */
[----:B------:R-:W-:Y:S05]  /*6e90*/  BSYNC B0 ;  /* 0x0000000000007941 */ /* 0x000fea0003800000 */
.L_x_172:
[----:B------:R-:W-:-:S03]  /*6ea0*/  UMOV UR8, 0xffffffff ;  /* 0xffffffff00087882 */ /* 0x000fc60000000000 */
[----:B------:R-:W-:Y:S05]  /*6eb0*/  BRA.DIV UR8, `(.L_x_184) ;  /* 0x0000000608807947 */ /* 0x000fea000b800000 */
[----:B------:R-:W-:-:S13]  /*6ec0*/  ELECT P6, URZ, PT ;  /* 0x00000000003f782f */ /* 0x000fda00038c0000 */
.L_x_201:
[----:B------:R-:W-:Y:S04]  /*6ed0*/  BSSY B0, `(.L_x_185) ;  /* 0x0000046000007945 */ /* 0x000fe80003800000 */
[----:B------:R-:W-:Y:S05]  /*6ee0*/  @!P6 BRA `(.L_x_186) ;  /* 0x000000040010e947 */ /* 0x000fea0003800000 */
[----:B------:R-:W-:-:S04]  /*6ef0*/  LOP3.LUT R18, R18, 0x2, RZ, 0xfc, !PT ;  /* 0x0000000212127812 */ /* 0x000fc800078efcff */
[----:B------:R-:W-:-:S13]  /*6f00*/  ISETP.NE.AND P0, PT, R18, 0x3, PT ;  /* 0x000000031200780c */ /* 0x000fda0003f05270 */
[----:B------:R-:W-:Y:S05]  /*6f10*/  @!P0 BRA `(.L_x_187) ;  /* 0x0000000000048947 */ /* 0x000fea0003800000 */
[----:B------:R-:W-:Y:S01]  /*6f20*/  BPT.TRAP 0x1 ;  /* 0x000000040000795c */ /* 0x000fe20000300000 */
.L_x_187:
[----:B------:R-:W0:Y:S01]  /*6f30*/  S2R R5, SR_CgaCtaId ;  /* 0x0000000000057919 */ /* 0x000e220000008800 */
[----:B------:R-:W-:Y:S02]  /*6f40*/  MOV R0, 0x400 ;  /* 0x0000040000007802 */ /* 0x000fe40000000f00 */
[----:B------:R-:W-:Y:S02]  /*6f50*/  SHF.L.U32 R4, R3, 0x1f, RZ ;  /* 0x0000001f03047819 */ /* 0x000fe400000006ff */
[----:B0-----:R-:W-:-:S05]  /*6f60*/  LEA R0, R5, R0, 0x18 ;  /* 0x0000000005007211 */ /* 0x001fca00078ec0ff */
[----:B------:R-:W-:-:S04]  /*6f70*/  VIADD R0, R0, 0x38 ;  /* 0x0000003800007836 */ /* 0x000fc80000000000 */
[C---:B------:R-:W-:Y:S02]  /*6f80*/  IMAD R7, R13.reuse, 0x8, R0 ;  /* 0x000000080d077824 */ /* 0x040fe400078e0200 */
[----:B------:R-:W-:Y:S02]  /*6f90*/  VIADD R13, R13, 0x1 ;  /* 0x000000010d0d7836 */ /* 0x000fe40000000000 */
[----:B------:R-:W0:Y:S03]  /*6fa0*/  SYNCS.PHASECHK.TRANS64.TRYWAIT P0, [R7+URZ], R4 ;  /* 0x00000004070075a7 */ /* 0x000e26000800017f */
[----:B------:R-:W-:-:S04]  /*6fb0*/  ISETP.NE.AND P1, PT, R13, 0x7, PT ;  /* 0x000000070d00780c */ /* 0x000fc80003f25270 */
[----:B------:R-:W-:Y:S02]  /*6fc0*/  SEL R2, RZ, 0x1, P1 ;  /* 0x00000001ff027807 */ /* 0x000fe40000800000 */
[----:B------:R-:W-:Y:S02]  /*6fd0*/  SEL R13, R13, RZ, P1 ;  /* 0x000000ff0d0d7207 */ /* 0x000fe40000800000 */
[----:B------:R-:W-:-:S03]  /*6fe0*/  LOP3.LUT R6, R3, R2, RZ, 0x3c, !PT ;  /* 0x0000000203067212 */ /* 0x000fc600078e3cff */
[----:B------:R-:W-:Y:S01]  /*6ff0*/  IMAD R8, R13, 0x8, R0 ;  /* 0x000000080d087824 */ /* 0x000fe200078e0200 */
[----:B------:R-:W-:Y:S01]  /*7000*/  SHF.L.U32 R5, R6, 0x1f, RZ ;  /* 0x0000001f06057819 */ /* 0x000fe200000006ff */
[----:B0-----:R-:W-:Y:S06]  /*7010*/  @!P0 BRA `(.L_x_188) ;  /* 0x0000000400488947 */ /* 0x001fec0003800000 */
.L_x_202:
[----:B------:R-:W1:Y:S01]  /*7020*/  SYNCS.PHASECHK.TRANS64.TRYWAIT P0, [R8+URZ], R5 ;  /* 0x00000005080075a7 */ /* 0x000e62000800017f */
[----:B------:R-:W-:-:S05]  /*7030*/  VIADD R2, R13, 0x1 ;  /* 0x000000010d027836 */ /* 0x000fca0000000000 */
[----:B------:R-:W-:-:S04]  /*7040*/  ISETP.NE.AND P1, PT, R2, 0x7, PT ;  /* 0x000000070200780c */ /* 0x000fc80003f25270 */
[----:B------:R-:W-:Y:S02]  /*7050*/  SEL R3, RZ, 0x1, P1 ;  /* 0x00000001ff037807 */ /* 0x000fe40000800000 */
[----:B0-----:R-:W-:Y:S02]  /*7060*/  SEL R7, R2, RZ, P1 ;  /* 0x000000ff02077207 */ /* 0x001fe40000800000 */
[----:B------:R-:W-:-:S03]  /*7070*/  LOP3.LUT R6, R6, R3, RZ, 0x3c, !PT ;  /* 0x0000000306067212 */ /* 0x000fc600078e3cff */
[----:B------:R-:W-:Y:S01]  /*7080*/  IMAD R9, R7, 0x8, R0 ;  /* 0x0000000807097824 */ /* 0x000fe200078e0200 */
[----:B------:R-:W-:Y:S01]  /*7090*/  SHF.L.U32 R4, R6, 0x1f, RZ ;  /* 0x0000001f06047819 */ /* 0x000fe200000006ff */
[----:B-1----:R-:W-:Y:S06]  /*70a0*/  @!P0 BRA `(.L_x_189) ;  /* 0x0000000400388947 */ /* 0x002fec0003800000 */
.L_x_203:
[----:B------:R-:W1:Y:S01]  /*70b0*/  SYNCS.PHASECHK.TRANS64.TRYWAIT P0, [R9+URZ], R4 ;  /* 0x00000004090075a7 */ /* 0x000e62000800017f */
[----:B------:R-:W-:-:S05]  /*70c0*/  VIADD R2, R7, 0x1 ;  /* 0x0000000107027836 */ /* 0x000fca0000000000 */
[----:B------:R-:W-:-:S04]  /*70d0*/  ISETP.NE.AND P1, PT, R2, 0x7, PT ;  /* 0x000000070200780c */ /* 0x000fc80003f25270 */
[----:B------:R-:W-:Y:S02]  /*70e0*/  SEL R3, RZ, 0x1, P1 ;  /* 0x00000001ff037807 */ /* 0x000fe40000800000 */
[----:B------:R-:W-:Y:S02]  /*70f0*/  SEL R7, R2, RZ, P1 ;  /* 0x000000ff02077207 */ /* 0x000fe40000800000 */
[----:B------:R-:W-:-:S03]  /*7100*/  LOP3.LUT R6, R6, R3, RZ, 0x3c, !PT ;  /* 0x0000000306067212 */ /* 0x000fc600078e3cff */
[----:B0-----:R-:W-:Y:S01]  /*7110*/  IMAD R8, R7, 0x8, R0 ;  /* 0x0000000807087824 */ /* 0x001fe200078e0200 */
[----:B------:R-:W-:Y:S01]  /*7120*/  SHF.L.U32 R5, R6, 0x1f, RZ ;  /* 0x0000001f06057819 */ /* 0x000fe200000006ff */
[----:B-1----:R-:W-:Y:S06]  /*7130*/  @!P0 BRA `(.L_x_190) ;  /* 0x0000000400288947 */ /* 0x002fec0003800000 */
.L_x_204:
        /* <DEDUP_REMOVED lines=9> */
.L_x_205:
[----:B------:R-:W1:Y:S01]  /*71d0*/  SYNCS.PHASECHK.TRANS64.TRYWAIT P0, [R9+URZ], R4 ;  /* 0x00000004090075a7 */ /* 0x000e62000800017f */
[----:B------:R-:W-:-:S05]  /*71e0*/  VIADD R2, R7, 0x1 ;  /* 0x0000000107027836 */ /* 0x000fca0000000000 */
[----:B------:R-:W-:-:S04]  /*71f0*/  ISETP.NE.AND P1, PT, R2, 0x7, PT ;  /* 0x000000070200780c */ /* 0x000fc80003f25270 */
[----:B------:R-:W-:Y:S02]  /*7200*/  SEL R3, RZ, 0x1, P1 ;  /* 0x00000001ff037807 */ /* 0x000fe40000800000 */
[----:B------:R-:W-:Y:S02]  /*7210*/  SEL R7, R2, RZ, P1 ;  /* 0x000000ff02077207 */ /* 0x000fe40000800000 */
[----:B------:R-:W-:-:S03]  /*7220*/  LOP3.LUT R11, R6, R3, RZ, 0x3c, !PT ;  /* 0x00000003060b7212 */ /* 0x000fc600078e3cff */
[----:B------:R-:W-:Y:S01]  /*7230*/  IMAD R6, R7, 0x8, R0 ;  /* 0x0000000807067824 */ /* 0x000fe200078e0200 */
[----:B0-----:R-:W-:Y:S01]  /*7240*/  SHF.L.U32 R5, R11, 0x1f, RZ ;  /* 0x0000001f0b057819 */ /* 0x001fe200000006ff */
[----:B-1----:R-:W-:Y:S06]  /*7250*/  @!P0 BRA `(.L_x_192) ;  /* 0x0000000400088947 */ /* 0x002fec0003800000 */
.L_x_206:
[----:B------:R-:W1:Y:S01]  /*7260*/  SYNCS.PHASECHK.TRANS64.TRYWAIT P0, [R6+URZ], R5 ;  /* 0x00000005060075a7 */ /* 0x000e62000800017f */
[----:B------:R-:W-:-:S05]  /*7270*/  VIADD R2, R7, 0x1 ;  /* 0x0000000107027836 */ /* 0x000fca0000000000 */
[----:B------:R-:W-:-:S04]  /*7280*/  ISETP.NE.AND P1, PT, R2, 0x7, PT ;  /* 0x000000070200780c */ /* 0x000fc80003f25270 */
[----:B0-----:R-:W-:Y:S02]  /*7290*/  SEL R4, RZ, 0x1, P1 ;  /* 0x00000001ff047807 */ /* 0x001fe40000800000 */
[----:B------:R-:W-:Y:S02]  /*72a0*/  SEL R3, R2, RZ, P1 ;  /* 0x000000ff02037207 */ /* 0x000fe40000800000 */
[----:B------:R-:W-:Y:S01]  /*72b0*/  LOP3.LUT R4, R11, R4, RZ, 0x3c, !PT ;  /* 0x000000040b047212 */ /* 0x000fe200078e3cff */
[----:B-1----:R-:W-:Y:S06]  /*72c0*/  @!P0 BRA `(.L_x_193) ;  /* 0x0000000400008947 */ /* 0x002fec0003800000 */
.L_x_207:
[----:B------:R-:W-:Y:S01]  /*72d0*/  IMAD R3, R3, 0x8, R0 ;  /* 0x0000000803037824 */ /* 0x000fe200078e0200 */
[----:B------:R-:W-:-:S07]  /*72e0*/  SHF.L.U32 R0, R4, 0x1f, RZ ;  /* 0x0000001f04007819 */ /* 0x000fce00000006ff */
.L_x_194:
[----:B-1----:R1:W2:Y:S02]  /*72f0*/  SYNCS.PHASECHK.TRANS64.TRYWAIT P0, [R3+URZ], R0 ;  /* 0x00000000030075a7 */ /* 0x0022a4000800017f */
[----:B--2---:R-:W-:Y:S05]  /*7300*/  @!P0 NANOSLEEP.SYNCS 0x989680 ;  /* 0x009896800000895d */ /* 0x004fea0003900000 */
[----:B------:R-:W2:Y:S02]  /*7310*/  @!P0 SYNCS.PHASECHK.TRANS64 P0, [R3+URZ], R0 ;  /* 0x00000000030085a7 */ /* 0x000ea4000800007f */
[----:B--2---:R-:W-:Y:S05]  /*7320*/  @!P0 BRA `(.L_x_194) ;  /* 0xfffffffc00f08947 */ /* 0x004fea000383ffff */
.L_x_186:
[----:B------:R-:W-:Y:S05]  /*7330*/  BSYNC B0 ;  /* 0x0000000000007941 */ /* 0x000fea0003800000 */
.L_x_185:
[----:B------:R-:W-:Y:S05]  /*7340*/  EXIT ;  /* 0x000000000000794d */ /* 0x000fea0003800000 */
.L_x_21:
[----:B-1----:R1:W2:Y:S02]  /*7350*/  SYNCS.PHASECHK.TRANS64.TRYWAIT P1, [R3+URZ], R0 ;  /* 0x00000000030075a7 */ /* 0x0022a4000802017f */
[----:B--2---:R-:W-:Y:S05]  /*7360*/  @!P1 NANOSLEEP.SYNCS 0x989680 ;  /* 0x009896800000995d */ /* 0x004fea0003900000 */
[----:B------:R-:W2:Y:S02]  /*7370*/  @!P1 SYNCS.PHASECHK.TRANS64 P1, [R3+URZ], R0 ;  /* 0x00000000030095a7 */ /* 0x000ea4000802007f */
[----:B--2---:R-:W-:Y:S05]  /*7380*/  @!P1 BRA `(.L_x_21) ;  /* 0xfffffffc00f09947 */ /* 0x004fea000383ffff */
[----:B------:R-:W-:Y:S05]  /*7390*/  BRA `(.L_x_20) ;  /* 0xffffffa4001c7947 */ /* 0x000fea000383ffff */
.L_x_26:
[----:B-1----:R1:W2:Y:S02]  /*73a0*/  SYNCS.PHASECHK.TRANS64.TRYWAIT P1, [R5+URZ], R4 ;  /* 0x00000004050075a7 */ /* 0x0022a4000802017f */
[----:B--2---:R-:W-:Y:S05]  /*73b0*/  @!P1 NANOSLEEP.SYNCS 0x989680 ;  /* 0x009896800000995d */ /* 0x004fea0003900000 */
[----:B------:R-:W2:Y:S02]  /*73c0*/  @!P1 SYNCS.PHASECHK.TRANS64 P1, [R5+URZ], R4 ;  /* 0x00000004050095a7 */ /* 0x000ea4000802007f */
[----:B--2---:R-:W-:Y:S05]  /*73d0*/  @!P1 BRA `(.L_x_26) ;  /* 0xfffffffc00f09947 */ /* 0x004fea000383ffff */
[----:B------:R-:W-:Y:S05]  /*73e0*/  BRA `(.L_x_25) ;  /* 0xffffffa400f87947 */ /* 0x000fea000383ffff */
.L_x_173:
[----:B------:R-:W-:Y:S01]  /*73f0*/  BSSY B1, `(.L_x_195) ;  /* 0x0000006000017945 */ /* 0x000fe20003800000 */
[----:B------:R-:W-:-:S07]  /*7400*/  IMAD.MOV.U32 R15, RZ, RZ, -0x1 ;  /* 0xffffffffff0f7424 */ /* 0x000fce00078e00ff */
[----:B------:R-:W-:Y:S05]  /*7410*/  WARPSYNC.COLLECTIVE R15, `(.L_x_196) ;  /* 0x000000000f0c7348 */ /* 0x000fea0003c00000 */
[----:B------:R-:W-:Y:S02]  /*7420*/  ELECT P6, UR62, PT ;  /* 0x00000000003e782f */ /* 0x000fe400038c0000 */
[----:B------:R-:W-:Y:S01]  /*7430*/  MOV R14, UR62 ;  /* 0x0000003e000e7c02 */ /* 0x000fe20008000f00 */
[----:B------:R-:W-:Y:S10]  /*7440*/  ENDCOLLECTIVE ;  /* 0x000000000000791b */ /* 0x000ff40003800000 */
.L_x_196:
[----:B------:R-:W-:Y:S05]  /*7450*/  BSYNC B1 ;  /* 0x0000000000017941 */ /* 0x000fea0003800000 */
.L_x_195:
[----:B------:R-:W-:Y:S05]  /*7460*/  BRA `(.L_x_197) ;  /* 0xffffffec00cc7947 */ /* 0x000fea000383ffff */
.L_x_176:
[----:B-1----:R1:W2:Y:S02]  /*7470*/  SYNCS.PHASECHK.TRANS64.TRYWAIT P0, [R22+URZ+0x38], R7 ;  /* 0x00003807160075a7 */ /* 0x0022a4000800017f */
[----:B--2---:R-:W-:Y:S05]  /*7480*/  @!P0 NANOSLEEP.SYNCS 0x989680 ;  /* 0x009896800000895d */ /* 0x004fea0003900000 */
[----:B------:R-:W2:Y:S02]  /*7490*/  @!P0 SYNCS.PHASECHK.TRANS64 P0, [R22+URZ+0x38], R7 ;  /* 0x00003807160085a7 */ /* 0x000ea4000800007f */
[----:B--2---:R-:W-:Y:S05]  /*74a0*/  @!P0 BRA `(.L_x_176) ;  /* 0xfffffffc00f08947 */ /* 0x004fea000383ffff */
[----:B------:R-:W-:Y:S05]  /*74b0*/  BRA `(.L_x_198) ;  /* 0xfffffff000087947 */ /* 0x000fea000383ffff */
.L_x_184:
[----:B------:R-:W-:Y:S01]  /*74c0*/  BSSY B0, `(.L_x_199) ;  /* 0x0000006000007945 */ /* 0x000fe20003800000 */
[----:B------:R-:W-:-:S07]  /*74d0*/  IMAD.MOV.U32 R15, RZ, RZ, -0x1 ;  /* 0xffffffffff0f7424 */ /* 0x000fce00078e00ff */
[----:B------:R-:W-:Y:S05]  /*74e0*/  WARPSYNC.COLLECTIVE R15, `(.L_x_200) ;  /* 0x000000000f0c7348 */ /* 0x000fea0003c00000 */
[----:B------:R-:W-:Y:S02]  /*74f0*/  ELECT P6, UR62, PT ;  /* 0x00000000003e782f */ /* 0x000fe400038c0000 */
[----:B------:R-:W-:Y:S01]  /*7500*/  MOV R14, UR62 ;  /* 0x0000003e000e7c02 */ /* 0x000fe20008000f00 */
[----:B------:R-:W-:Y:S10]  /*7510*/  ENDCOLLECTIVE ;  /* 0x000000000000791b */ /* 0x000ff40003800000 */
.L_x_200:
[----:B------:R-:W-:Y:S05]  /*7520*/  BSYNC B0 ;  /* 0x0000000000007941 */ /* 0x000fea0003800000 */
.L_x_199:
[----:B------:R-:W-:Y:S05]  /*7530*/  BRA `(.L_x_201) ;  /* 0xfffffff800647947 */ /* 0x000fea000383ffff */
.L_x_188:
[----:B0-----:R0:W1:Y:S02]  /*7540*/  SYNCS.PHASECHK.TRANS64.TRYWAIT P0, [R7+URZ], R4 ;  /* 0x00000004070075a7 */ /* 0x001064000800017f */
[----:B-1----:R-:W-:Y:S05]  /*7550*/  @!P0 NANOSLEEP.SYNCS 0x989680 ;  /* 0x009896800000895d */ /* 0x002fea0003900000 */
[----:B------:R-:W1:Y:S02]  /*7560*/  @!P0 SYNCS.PHASECHK.TRANS64 P0, [R7+URZ], R4 ;  /* 0x00000004070085a7 */ /* 0x000e64000800007f */
[----:B-1----:R-:W-:Y:S05]  /*7570*/  @!P0 BRA `(.L_x_188) ;  /* 0xfffffffc00f08947 */ /* 0x002fea000383ffff */
[----:B------:R-:W-:Y:S05]  /*7580*/  BRA `(.L_x_202) ;  /* 0xfffffff800a47947 */ /* 0x000fea000383ffff */
.L_x_189:
[----:B0-----:R0:W1:Y:S02]  /*7590*/  SYNCS.PHASECHK.TRANS64.TRYWAIT P0, [R8+URZ], R5 ;  /* 0x00000005080075a7 */ /* 0x001064000800017f */
[----:B-1----:R-:W-:Y:S05]  /*75a0*/  @!P0 NANOSLEEP.SYNCS 0x989680 ;  /* 0x009896800000895d */ /* 0x002fea0003900000 */
[----:B------:R-:W1:Y:S02]  /*75b0*/  @!P0 SYNCS.PHASECHK.TRANS64 P0, [R8+URZ], R5 ;  /* 0x00000005080085a7 */ /* 0x000e64000800007f */
[----:B-1----:R-:W-:Y:S05]  /*75c0*/  @!P0 BRA `(.L_x_189) ;  /* 0xfffffffc00f08947 */ /* 0x002fea000383ffff */
[----:B------:R-:W-:Y:S05]  /*75d0*/  BRA `(.L_x_203) ;  /* 0xfffffff800b47947 */ /* 0x000fea000383ffff */
.L_x_190:
[----:B0-----:R0:W1:Y:S02]  /*75e0*/  SYNCS.PHASECHK.TRANS64.TRYWAIT P0, [R9+URZ], R4 ;  /* 0x00000004090075a7 */ /* 0x001064000800017f */
[----:B-1----:R-:W-:Y:S05]  /*75f0*/  @!P0 NANOSLEEP.SYNCS 0x989680 ;  /* 0x009896800000895d */ /* 0x002fea0003900000 */
[----:B------:R-:W1:Y:S02]  /*7600*/  @!P0 SYNCS.PHASECHK.TRANS64 P0, [R9+URZ], R4 ;  /* 0x00000004090085a7 */ /* 0x000e64000800007f */
[----:B-1----:R-:W-:Y:S05]  /*7610*/  @!P0 BRA `(.L_x_190) ;  /* 0xfffffffc00f08947 */ /* 0x002fea000383ffff */
[----:B------:R-:W-:Y:S05]  /*7620*/  BRA `(.L_x_204) ;  /* 0xfffffff800c47947 */ /* 0x000fea000383ffff */
.L_x_191:
[----:B0-----:R0:W1:Y:S02]  /*7630*/  SYNCS.PHASECHK.TRANS64.TRYWAIT P0, [R8+URZ], R5 ;  /* 0x00000005080075a7 */ /* 0x001064000800017f */
[----:B-1----:R-:W-:Y:S05]  /*7640*/  @!P0 NANOSLEEP.SYNCS 0x989680 ;  /* 0x009896800000895d */ /* 0x002fea0003900000 */
[----:B------:R-:W1:Y:S02]  /*7650*/  @!P0 SYNCS.PHASECHK.TRANS64 P0, [R8+URZ], R5 ;  /* 0x00000005080085a7 */ /* 0x000e64000800007f */
[----:B-1----:R-:W-:Y:S05]  /*7660*/  @!P0 BRA `(.L_x_191) ;  /* 0xfffffffc00f08947 */ /* 0x002fea000383ffff */
[----:B------:R-:W-:Y:S05]  /*7670*/  BRA `(.L_x_205) ;  /* 0xfffffff800d47947 */ /* 0x000fea000383ffff */
.L_x_192:
[----:B0-----:R0:W1:Y:S02]  /*7680*/  SYNCS.PHASECHK.TRANS64.TRYWAIT P0, [R9+URZ], R4 ;  /* 0x00000004090075a7 */ /* 0x001064000800017f */
[----:B-1----:R-:W-:Y:S05]  /*7690*/  @!P0 NANOSLEEP.SYNCS 0x989680 ;  /* 0x009896800000895d */ /* 0x002fea0003900000 */
[----:B------:R-:W1:Y:S02]  /*76a0*/  @!P0 SYNCS.PHASECHK.TRANS64 P0, [R9+URZ], R4 ;  /* 0x00000004090085a7 */ /* 0x000e64000800007f */
[----:B-1----:R-:W-:Y:S05]  /*76b0*/  @!P0 BRA `(.L_x_192) ;  /* 0xfffffffc00f08947 */ /* 0x002fea000383ffff */
[----:B------:R-:W-:Y:S05]  /*76c0*/  BRA `(.L_x_206) ;  /* 0xfffffff800e47947 */ /* 0x000fea000383ffff */
.L_x_193:
[----:B0-----:R0:W1:Y:S02]  /*76d0*/  SYNCS.PHASECHK.TRANS64.TRYWAIT P0, [R6+URZ], R5 ;  /* 0x00000005060075a7 */ /* 0x001064000800017f */
[----:B-1----:R-:W-:Y:S05]  /*76e0*/  @!P0 NANOSLEEP.SYNCS 0x989680 ;  /* 0x009896800000895d */ /* 0x002fea0003900000 */
[----:B------:R-:W1:Y:S02]  /*76f0*/  @!P0 SYNCS.PHASECHK.TRANS64 P0, [R6+URZ], R5 ;  /* 0x00000005060085a7 */ /* 0x000e64000800007f */
[----:B-1----:R-:W-:Y:S05]  /*7700*/  @!P0 BRA `(.L_x_193) ;  /* 0xfffffffc00f08947 */ /* 0x002fea000383ffff */
[----:B------:R-:W-:Y:S05]  /*7710*/  BRA `(.L_x_207) ;  /* 0xfffffff800ec7947 */ /* 0x000fea000383ffff */
.L_x_208:
[----:B------:R-:W-:-:S00]  /*7720*/  BRA `(.L_x_208) ;  /* 0xfffffffc00fc7947 */ /* 0x000fc0000383ffff */
[----:B------:R-:W-:-:S00]  /*7730*/  NOP ;  /* 0x0000000000007918 */ /* 0x000fc00000000000 */
        /* <DEDUP_REMOVED lines=12> */
.L_x_209:


//--------------------- .nv.global.init           --------------------------
	.section	.nv.global.init,"aw",@progbits
.nv.global.init:
	.type		$str$22,@object
	.size		$str$22,($str$23 - $str$22)
$str$22:
        /*0000*/ 	.byte	0x6b, 0x5f, 0x74, 0x69, 0x6c, 0x65, 0x5f, 0x63, 0x6f, 0x75, 0x6e, 0x74, 0x20, 0x3e, 0x3d, 0x20
        /*0010*/ 	.byte	0x31, 0x00
	.type		$str$23,@object
	.size		$str$23,(__unnamed_1 - $str$23)
$str$23:
        /*0012*/ 	.byte	0x2f, 0x74, 0x6d, 0x70, 0x2f, 0x63, 0x75, 0x74, 0x6c, 0x61, 0x73, 0x73, 0x5f, 0x73, 0x77, 0x65
        /*0022*/ 	.byte	0x65, 0x70, 0x5f, 0x73, 0x72, 0x63, 0x2f, 0x69, 0x6e, 0x63, 0x6c, 0x75, 0x64, 0x65, 0x2f, 0x63
        /*0032*/ 	.byte	0x75, 0x74, 0x6c, 0x61, 0x73, 0x73, 0x2f, 0x67, 0x65, 0x6d, 0x6d, 0x2f, 0x63, 0x6f, 0x6c, 0x6c
        /*0042*/ 	.byte	0x65, 0x63, 0x74, 0x69, 0x76, 0x65, 0x2f, 0x73, 0x6d, 0x39, 0x30, 0x5f, 0x6d, 0x6d, 0x61, 0x5f
        /*0052*/ 	.byte	0x74, 0x6d, 0x61, 0x5f, 0x67, 0x6d, 0x6d, 0x61, 0x5f, 0x73, 0x73, 0x5f, 0x77, 0x61, 0x72, 0x70
        /*0062*/ 	.byte	0x73, 0x70, 0x65, 0x63, 0x69, 0x61, 0x6c, 0x69, 0x7a, 0x65, 0x64, 0x2e, 0x68, 0x70, 0x70, 0x00
	.type		__unnamed_1,@object
	.size		__unnamed_1,(.L_0 - __unnamed_1)
__unnamed_1:
        /*0072*/ 	.byte	0x76, 0x6f, 0x69, 0x64, 0x20, 0x63, 0x75, 0x74, 0x6c, 0x61, 0x73, 0x73, 0x3a, 0x3a, 0x67, 0x65
        /* <DEDUP_REMOVED lines=173> */
        /*0b52*/ 	.byte	0x65, 0x6e, 0x74, 0x69, 0x74, 0x79, 0x5d, 0x00
.L_0:


//--------------------- .nv.shared._ZN7cutlass13device_kernelINS_4gemm6kernel13GemmUniversalIN4cute5tupleIJiiiiEEENS1_10collective13CollectiveMmaINS1_34MainloopSm90TmaGmmaWarpSpecializedILi7ENS5_IJNS4_1CILi4EEESB_NSA_ILi1EEEEEENS1_35KernelTmaWarpSpecializedCooperativeEEENS5_IJNSA_ILi128EEESG_SG_EEEaNS5_IJlSC_lEEEaSI_NS4_8TiledMMAINS4_8MMA_AtomIJNS4_4SM904GMMA27MMA_64x128x32_S32S8S8_SS_TNEEEENS4_6LayoutINS5_IJNSA_ILi2EEESC_SC_EEENS5_IJSC_NSA_ILi0EEESS_EEEEENS5_IJNS4_10UnderscoreESV_SV_EEEEENS4_23SM90_TMA_LOAD_MULTICASTENS4_14ComposedLayoutINS4_7SwizzleILi3ELi4ELi3EEENS4_18smem_ptr_flag_bitsILi8EEENSP_INS5_IJNSA_ILi8EEESG_EEENS5_IJSG_SC_EEEEEEEvNS4_8identityESY_S18_vS19_EENS_8epilogue10collective6detail29Sm90TmaWarpSpecializedAdapterINS1C_15DefaultEpilogueIaSI_SI_NS1B_6thread17LinearCombinationIaLi1EiiLNS1G_9ScaleType4KindE0ELNS_15FloatRoundStyleE2EaEENS1_15EpilogueDefaultEEEEEvvEEEEvNT_6ParamsE --------------------------
	.section	.nv.shared._ZN7cutlass13device_kernelINS_4gemm6kernel13GemmUniversalIN4cute5tupleIJiiiiEEENS1_10collective13CollectiveMmaINS1_34MainloopSm90TmaGmmaWarpSpecializedILi7ENS5_IJNS4_1CILi4EEESB_NSA_ILi1EEEEEENS1_35KernelTmaWarpSpecializedCooperativeEEENS5_IJNSA_ILi128EEESG_SG_EEEaNS5_IJlSC_lEEEaSI_NS4_8TiledMMAINS4_8MMA_AtomIJNS4_4SM904GMMA27MMA_64x128x32_S32S8S8_SS_TNEEEENS4_6LayoutINS5_IJNSA_ILi2EEESC_SC_EEENS5_IJSC_NSA_ILi0EEESS_EEEEENS5_IJNS4_10UnderscoreESV_SV_EEEEENS4_23SM90_TMA_LOAD_MULTICASTENS4_14ComposedLayoutINS4_7SwizzleILi3ELi4ELi3EEENS4_18smem_ptr_flag_bitsILi8EEENSP_INS5_IJNSA_ILi8EEESG_EEENS5_IJSG_SC_EEEEEEEvNS4_8identityESY_S18_vS19_EENS_8epilogue10collective6detail29Sm90TmaWarpSpecializedAdapterINS1C_15DefaultEpilogueIaSI_SI_NS1B_6thread17LinearCombinationIaLi1EiiLNS1G_9ScaleType4KindE0ELNS_15FloatRoundStyleE2EaEENS1_15EpilogueDefaultEEEEEvvEEEEvNT_6ParamsE,"aw",@nobits
	.sectionflags	@""
	.align	16
	.zero		1024


//--------------------- .nv.shared.reserved.0     --------------------------
	.section	.nv.shared.reserved.0,"aw",@nobits
	.weak		__nv_reservedSMEM_offset_0_alias
	.size		__nv_reservedSMEM_offset_0_alias, 0, 0
	.other		__nv_reservedSMEM_offset_0_alias,@"STO_CUDA_RESERVED_SHARED STV_DEFAULT"
__nv_reservedSMEM_offset_0_alias:
	.zero		0


//--------------------- .nv.global                --------------------------
	.section	.nv.global,"aw",@nobits
.nv.global:
	.type		_ZN40_INTERNAL_18080eed_4_k_cu_2bb24e1d_271424cute1_E,@object
	.size		_ZN40_INTERNAL_18080eed_4_k_cu_2bb24e1d_271424cute1_E,(_ZN40_INTERNAL_18080eed_4_k_cu_2bb24e1d_271424cuda3std3__45__cpo6cbeginE - _ZN40_INTERNAL_18080eed_4_k_cu_2bb24e1d_271424cute1_E)
_ZN40_INTERNAL_18080eed_4_k_cu_2bb24e1d_271424cute1_E:
	.zero		1
	.type		_ZN40_INTERNAL_18080eed_4_k_cu_2bb24e1d_271424cuda3std3__45__cpo6cbeginE,@object
	.size		_ZN40_INTERNAL_18080eed_4_k_cu_2bb24e1d_271424cuda3std3__45__cpo6cbeginE,(_ZN40_INTERNAL_18080eed_4_k_cu_2bb24e1d_271424cuda3std3__48in_placeE - _ZN40_INTERNAL_18080eed_4_k_cu_2bb24e1d_271424cuda3std3__45__cpo6cbeginE)
_ZN40_INTERNAL_18080eed_4_k_cu_2bb24e1d_271424cuda3std3__45__cpo6cbeginE:
	.zero		1
	.type		_ZN40_INTERNAL_18080eed_4_k_cu_2bb24e1d_271424cuda3std3__48in_placeE,@object
	.size		_ZN40_INTERNAL_18080eed_4_k_cu_2bb24e1d_271424cuda3std3__48in_placeE,(_ZN40_INTERNAL_18080eed_4_k_cu_2bb24e1d_271424cuda3std6ranges3__45__cpo9iter_moveE - _ZN40_INTERNAL_18080eed_4_k_cu_2bb24e1d_271424cuda3std3__48in_placeE)
_ZN40_INTERNAL_18080eed_4_k_cu_2bb24e1d_271424cuda3std3__48in_placeE:
	.zero		1
	.type		_ZN40_INTERNAL_18080eed_4_k_cu_2bb24e1d_271424cuda3std6ranges3__45__cpo9iter_moveE,@object
	.size		_ZN40_INTERNAL_18080eed_4_k_cu_2bb24e1d_271424cuda3std6ranges3__45__cpo9iter_moveE,(_ZN40_INTERNAL_18080eed_4_k_cu_2bb24e1d_271424cuda3std3__45__cpo5beginE - _ZN40_INTERNAL_18080eed_4_k_cu_2bb24e1d_271424cuda3std6ranges3__45__cpo9iter_moveE)
_ZN40_INTERNAL_18080eed_4_k_cu_2bb24e1d_271424cuda3std6ranges3__45__cpo9iter_moveE:
	.zero		1
	.type		_ZN40_INTERNAL_18080eed_4_k_cu_2bb24e1d_271424cuda3std3__45__cpo5beginE,@object
	.size		_ZN40_INTERNAL_18080eed_4_k_cu_2bb24e1d_271424cuda3std3__45__cpo5beginE,(_ZN40_INTERNAL_18080eed_4_k_cu_2bb24e1d_271424cuda3std3__442_GLOBAL__N__18080eed_4_k_cu_2bb24e1d_271426ignoreE - _ZN40_INTERNAL_18080eed_4_k_cu_2bb24e1d_271424cuda3std3__45__cpo5beginE)
_ZN40_INTERNAL_18080eed_4_k_cu_2bb24e1d_271424cuda3std3__45__cpo5beginE:
	.zero		1
	.type		_ZN40_INTERNAL_18080eed_4_k_cu_2bb24e1d_271424cuda3std3__442_GLOBAL__N__18080eed_4_k_cu_2bb24e1d_271426ignoreE,@object
	.size		_ZN40_INTERNAL_18080eed_4_k_cu_2bb24e1d_271424cuda3std3__442_GLOBAL__N__18080eed_4_k_cu_2bb24e1d_271426ignoreE,(_ZN40_INTERNAL_18080eed_4_k_cu_2bb24e1d_271424cute7productE - _ZN40_INTERNAL_18080eed_4_k_cu_2bb24e1d_271424cuda3std3__442_GLOBAL__N__18080eed_4_k_cu_2bb24e1d_271426ignoreE)
_ZN40_INTERNAL_18080eed_4_k_cu_2bb24e1d_271424cuda3std3__442_GLOBAL__N__18080eed_4_k_cu_2bb24e1d_271426ignoreE:
	.zero		1
	.type		_ZN40_INTERNAL_18080eed_4_k_cu_2bb24e1d_271424cute7productE,@object
	.size		_ZN40_INTERNAL_18080eed_4_k_cu_2bb24e1d_271424cute7productE,(_ZN40_INTERNAL_18080eed_4_k_cu_2bb24e1d_271424cuda3std3__45__cpo3endE - _ZN40_INTERNAL_18080eed_4_k_cu_2bb24e1d_271424cute7productE)
_ZN40_INTERNAL_18080eed_4_k_cu_2bb24e1d_271424cute7productE:
	.zero		1
	.type		_ZN40_INTERNAL_18080eed_4_k_cu_2bb24e1d_271424cuda3std3__45__cpo3endE,@object
	.size		_ZN40_INTERNAL_18080eed_4_k_cu_2bb24e1d_271424cuda3std3__45__cpo3endE,(_ZN40_INTERNAL_18080eed_4_k_cu_2bb24e1d_271424cuda3std3__419piecewise_constructE - _ZN40_INTERNAL_18080eed_4_k_cu_2bb24e1d_271424cuda3std3__45__cpo3endE)
_ZN40_INTERNAL_18080eed_4_k_cu_2bb24e1d_271424cuda3std3__45__cpo3endE:
	.zero		1
	.type		_ZN40_INTERNAL_18080eed_4_k_cu_2bb24e1d_271424cuda3std3__419piecewise_constructE,@object
	.size		_ZN40_INTERNAL_18080eed_4_k_cu_2bb24e1d_271424cuda3std3__419piecewise_constructE,(_ZN40_INTERNAL_18080eed_4_k_cu_2bb24e1d_271424cuda3std3__45__cpo4cendE - _ZN40_INTERNAL_18080eed_4_k_cu_2bb24e1d_271424cuda3std3__419piecewise_constructE)
_ZN40_INTERNAL_18080eed_4_k_cu_2bb24e1d_271424cuda3std3__419piecewise_constructE:
	.zero		1
	.type		_ZN40_INTERNAL_18080eed_4_k_cu_2bb24e1d_271424cuda3std3__45__cpo4cendE,@object
	.size		_ZN40_INTERNAL_18080eed_4_k_cu_2bb24e1d_271424cuda3std3__45__cpo4cendE,(_ZN40_INTERNAL_18080eed_4_k_cu_2bb24e1d_271424cuda3std6ranges3__45__cpo4swapE - _ZN40_INTERNAL_18080eed_4_k_cu_2bb24e1d_271424cuda3std3__45__cpo4cendE)
_ZN40_INTERNAL_18080eed_4_k_cu_2bb24e1d_271424cuda3std3__45__cpo4cendE:
	.zero		1
	.type		_ZN40_INTERNAL_18080eed_4_k_cu_2bb24e1d_271424cuda3std6ranges3__45__cpo4swapE,@object
	.size		_ZN40_INTERNAL_18080eed_4_k_cu_2bb24e1d_271424cuda3std6ranges3__45__cpo4swapE,(.L_8 - _ZN40_INTERNAL_18080eed_4_k_cu_2bb24e1d_271424cuda3std6ranges3__45__cpo4swapE)
_ZN40_INTERNAL_18080eed_4_k_cu_2bb24e1d_271424cuda3std6ranges3__45__cpo4swapE:
	.zero		1
.L_8:


//--------------------- .nv.constant0._ZN7cutlass13device_kernelINS_4gemm6kernel13GemmUniversalIN4cute5tupleIJiiiiEEENS1_10collective13CollectiveMmaINS1_34MainloopSm90TmaGmmaWarpSpecializedILi7ENS5_IJNS4_1CILi4EEESB_NSA_ILi1EEEEEENS1_35KernelTmaWarpSpecializedCooperativeEEENS5_IJNSA_ILi128EEESG_SG_EEEaNS5_IJlSC_lEEEaSI_NS4_8TiledMMAINS4_8MMA_AtomIJNS4_4SM904GMMA27MMA_64x128x32_S32S8S8_SS_TNEEEENS4_6LayoutINS5_IJNSA_ILi2EEESC_SC_EEENS5_IJSC_NSA_ILi0EEESS_EEEEENS5_IJNS4_10UnderscoreESV_SV_EEEEENS4_23SM90_TMA_LOAD_MULTICASTENS4_14ComposedLayoutINS4_7SwizzleILi3ELi4ELi3EEENS4_18smem_ptr_flag_bitsILi8EEENSP_INS5_IJNSA_ILi8EEESG_EEENS5_IJSG_SC_EEEEEEEvNS4_8identityESY_S18_vS19_EENS_8epilogue10collective6detail29Sm90TmaWarpSpecializedAdapterINS1C_15DefaultEpilogueIaSI_SI_NS1B_6thread17LinearCombinationIaLi1EiiLNS1G_9ScaleType4KindE0ELNS_15FloatRoundStyleE2EaEENS1_15EpilogueDefaultEEEEEvvEEEEvNT_6ParamsE --------------------------
	.section	.nv.constant0._ZN7cutlass13device_kernelINS_4gemm6kernel13GemmUniversalIN4cute5tupleIJiiiiEEENS1_10collective13CollectiveMmaINS1_34MainloopSm90TmaGmmaWarpSpecializedILi7ENS5_IJNS4_1CILi4EEESB_NSA_ILi1EEEEEENS1_35KernelTmaWarpSpecializedCooperativeEEENS5_IJNSA_ILi128EEESG_SG_EEEaNS5_IJlSC_lEEEaSI_NS4_8TiledMMAINS4_8MMA_AtomIJNS4_4SM904GMMA27MMA_64x128x32_S32S8S8_SS_TNEEEENS4_6LayoutINS5_IJNSA_ILi2EEESC_SC_EEENS5_IJSC_NSA_ILi0EEESS_EEEEENS5_IJNS4_10UnderscoreESV_SV_EEEEENS4_23SM90_TMA_LOAD_MULTICASTENS4_14ComposedLayoutINS4_7SwizzleILi3ELi4ELi3EEENS4_18smem_ptr_flag_bitsILi8EEENSP_INS5_IJNSA_ILi8EEESG_EEENS5_IJSG_SC_EEEEEEEvNS4_8identityESY_S18_vS19_EENS_8epilogue10collective6detail29Sm90TmaWarpSpecializedAdapterINS1C_15DefaultEpilogueIaSI_SI_NS1B_6thread17LinearCombinationIaLi1EiiLNS1G_9ScaleType4KindE0ELNS_15FloatRoundStyleE2EaEENS1_15EpilogueDefaultEEEEEvvEEEEvNT_6ParamsE,"a",@progbits
	.sectionflags	@""
	.align	4
.nv.constant0._ZN7cutlass13device_kernelINS_4gemm6kernel13GemmUniversalIN4cute5tupleIJiiiiEEENS1_10collective13CollectiveMmaINS1_34MainloopSm90TmaGmmaWarpSpecializedILi7ENS5_IJNS4_1CILi4EEESB_NSA_ILi1EEEEEENS1_35KernelTmaWarpSpecializedCooperativeEEENS5_IJNSA_ILi128EEESG_SG_EEEaNS5_IJlSC_lEEEaSI_NS4_8TiledMMAINS4_8MMA_AtomIJNS4_4SM904GMMA27MMA_64x128x32_S32S8S8_SS_TNEEEENS4_6LayoutINS5_IJNSA_ILi2EEESC_SC_EEENS5_IJSC_NSA_ILi0EEESS_EEEEENS5_IJNS4_10UnderscoreESV_SV_EEEEENS4_23SM90_TMA_LOAD_MULTICASTENS4_14ComposedLayoutINS4_7SwizzleILi3ELi4ELi3EEENS4_18smem_ptr_flag_bitsILi8EEENSP_INS5_IJNSA_ILi8EEESG_EEENS5_IJSG_SC_EEEEEEEvNS4_8identityESY_S18_vS19_EENS_8epilogue10collective6detail29Sm90TmaWarpSpecializedAdapterINS1C_15DefaultEpilogueIaSI_SI_NS1B_6thread17LinearCombinationIaLi1EiiLNS1G_9ScaleType4KindE0ELNS_15FloatRoundStyleE2EaEENS1_15EpilogueDefaultEEEEEvvEEEEvNT_6ParamsE:
	.zero		1664


//--------------------- SYMBOLS --------------------------

	.type		.nv.reservedSmem.offset0,@object
	.size		.nv.reservedSmem.offset0,0x4
	.type		__assertfail,@function
